// auto-generated by cutlass_sweep.gemm — config: {"arch": "sm_90", "cluster_m": 1, "cluster_n": 1, "dtype": "fp16", "dtype_b": "fp16", "layout": "nt", "stages": 6, "tile_k": 32, "tile_m": 256, "tile_n": 256}
#include "cutlass/cutlass.h"
#include "cutlass/gemm/collective/collective_builder.hpp"
#include "cutlass/gemm/device/gemm_universal_adapter.h"
#include "cutlass/gemm/kernel/gemm_universal.hpp"
#include "cutlass/epilogue/collective/collective_builder.hpp"

using ElemA = cutlass::half_t;
using ElemB = cutlass::half_t;
using ElemCD = cutlass::half_t;
using Acc  = float;
using TileShape    = cute::Shape<cute::_256, cute::_256, cute::_32>;
using ClusterShape = cute::Shape<cute::_1, cute::_1, cute::_1>;

using CollectiveEpilogue = typename cutlass::epilogue::collective::CollectiveBuilder<
    cutlass::arch::Sm90, cutlass::arch::OpClassTensorOp,
    TileShape, ClusterShape,
    cutlass::epilogue::collective::EpilogueTileAuto,
    Acc, Acc,
    ElemCD, cutlass::layout::RowMajor, 128 / cutlass::sizeof_bits<ElemCD>::value,
    ElemCD, cutlass::layout::RowMajor, 128 / cutlass::sizeof_bits<ElemCD>::value,
    cutlass::epilogue::collective::EpilogueScheduleAuto
  >::CollectiveOp;

using CollectiveMainloop = typename cutlass::gemm::collective::CollectiveBuilder<
    cutlass::arch::Sm90, cutlass::arch::OpClassTensorOp,
    ElemA, cutlass::layout::RowMajor, 128 / cutlass::sizeof_bits<ElemA>::value,
    ElemB, cutlass::layout::ColumnMajor, 128 / cutlass::sizeof_bits<ElemB>::value,
    Acc,
    TileShape, ClusterShape,
    cutlass::gemm::collective::StageCount<6>,
    cutlass::gemm::collective::KernelScheduleAuto
  >::CollectiveOp;

using GemmKernel = cutlass::gemm::kernel::GemmUniversal<
    cute::Shape<int,int,int,int>,
    CollectiveMainloop,
    CollectiveEpilogue
>;
using Gemm = cutlass::gemm::device::GemmUniversalAdapter<GemmKernel>;

// Force the device kernel symbol into the cubin without needing a host main.
auto* _anchor = &cutlass::device_kernel<GemmKernel>;


// ===== COMPILED SASS (sm_90a) =====

	.target	sm_90a

	.elftype	@"ET_EXEC"


//--------------------- .note.nv.tkinfo           --------------------------
	.section	.note.nv.tkinfo,"",@"SHT_NOTE"
	.sectionflags	@"SHF_NOTE_NV_TKINFO"
	.tkinfo
        /*0018*/ 	.word	0x00000002
        /*0030*/ 	.string	""
        /*0030*/ 	.string	"ptxas"
        /*0030*/ 	.string	"Cuda compilation tools, release 13.0, V13.0.88"
        /*0030*/ 	.string	"Build cuda_13.0.r13.0/compiler.36424714_0"
        /*0030*/ 	.string	"-arch sm_90a -m 64 "



//--------------------- .note.nv.cuinfo           --------------------------
	.section	.note.nv.cuinfo,"",@"SHT_NOTE"
	.sectionflags	@"SHF_NOTE_NV_CUINFO"
        /*0018*/ 	.short	0x0002
        /*001a*/ 	.short	0x005a
        /*001c*/ 	.short	0x0082
	.zero		2


//--------------------- .nv.info                  --------------------------
	.section	.nv.info,"",@"SHT_CUDA_INFO"
	.align	4


	//----- nvinfo : EIATTR_REGCOUNT
	.align		4
        /*0000*/ 	.byte	0x04, 0x2f
        /*0002*/ 	.short	(.L_15 - .L_14)
	.align		4
.L_14:
        /*0004*/ 	.word	index@(_ZN7cutlass13device_kernelINS_4gemm6kernel13GemmUniversalIN4cute5tupleIJiiiiEEENS1_10collective13CollectiveMmaINS1_34MainloopSm90TmaGmmaWarpSpecializedILi6ENS5_IJNS4_1CILi1EEESB_SB_EEENS1_35KernelTmaWarpSpecializedCooperativeEEENS5_IJNSA_ILi256EEESF_NSA_ILi32EEEEEENS_6half_tENS5_IJlSB_lEEESI_SJ_NS4_8TiledMMAINS4_8MMA_AtomIJNS4_4SM904GMMA26MMA_64x256x16_F32F16F16_SSILNSN_5MajorE0ELSP_0ELNSN_7ScaleInE1ELSQ_1EEEEEENS4_6LayoutINS5_IJNSA_ILi2EEESB_SB_EEENS5_IJSB_NSA_ILi0EEESW_EEEEENS5_IJNS4_10UnderscoreESZ_SZ_EEEEENS4_13SM90_TMA_LOADENS4_14ComposedLayoutINS4_7SwizzleILi2ELi4ELi3EEENS4_18smem_ptr_flag_bitsILi16EEENST_INS5_IJNSA_ILi8EEESG_EEENS5_IJSG_SB_EEEEEEEvNS4_8identityES12_S1C_vS1D_EENS_8epilogue10collective6detail29Sm90TmaWarpSpecializedAdapterINS1G_15DefaultEpilogueISI_SJ_SJ_NS1F_6thread17LinearCombinationISI_Li1EffLNS1K_9ScaleType4KindE0ELNS_15FloatRoundStyleE2ESI_EENS1_15EpilogueDefaultEEEEEvvEEEEvNT_6ParamsE)
        /*0008*/ 	.word	0x000000a8


	//----- nvinfo : EIATTR_FRAME_SIZE
	.align		4
.L_15:
        /*000c*/ 	.byte	0x04, 0x11
        /*000e*/ 	.short	(.L_17 - .L_16)
	.align		4
.L_16:
        /*0010*/ 	.word	index@(_ZN7cutlass13device_kernelINS_4gemm6kernel13GemmUniversalIN4cute5tupleIJiiiiEEENS1_10collective13CollectiveMmaINS1_34MainloopSm90TmaGmmaWarpSpecializedILi6ENS5_IJNS4_1CILi1EEESB_SB_EEENS1_35KernelTmaWarpSpecializedCooperativeEEENS5_IJNSA_ILi256EEESF_NSA_ILi32EEEEEENS_6half_tENS5_IJlSB_lEEESI_SJ_NS4_8TiledMMAINS4_8MMA_AtomIJNS4_4SM904GMMA26MMA_64x256x16_F32F16F16_SSILNSN_5MajorE0ELSP_0ELNSN_7ScaleInE1ELSQ_1EEEEEENS4_6LayoutINS5_IJNSA_ILi2EEESB_SB_EEENS5_IJSB_NSA_ILi0EEESW_EEEEENS5_IJNS4_10UnderscoreESZ_SZ_EEEEENS4_13SM90_TMA_LOADENS4_14ComposedLayoutINS4_7SwizzleILi2ELi4ELi3EEENS4_18smem_ptr_flag_bitsILi16EEENST_INS5_IJNSA_ILi8EEESG_EEENS5_IJSG_SB_EEEEEEEvNS4_8identityES12_S1C_vS1D_EENS_8epilogue10collective6detail29Sm90TmaWarpSpecializedAdapterINS1G_15DefaultEpilogueISI_SJ_SJ_NS1F_6thread17LinearCombinationISI_Li1EffLNS1K_9ScaleType4KindE0ELNS_15FloatRoundStyleE2ESI_EENS1_15EpilogueDefaultEEEEEvvEEEEvNT_6ParamsE)
        /*0014*/ 	.word	0x000004c0


	//----- nvinfo : EIATTR_MIN_STACK_SIZE
	.align		4
.L_17:
        /*0018*/ 	.byte	0x04, 0x12
        /*001a*/ 	.short	(.L_19 - .L_18)
	.align		4
.L_18:
        /*001c*/ 	.word	index@(_ZN7cutlass13device_kernelINS_4gemm6kernel13GemmUniversalIN4cute5tupleIJiiiiEEENS1_10collective13CollectiveMmaINS1_34MainloopSm90TmaGmmaWarpSpecializedILi6ENS5_IJNS4_1CILi1EEESB_SB_EEENS1_35KernelTmaWarpSpecializedCooperativeEEENS5_IJNSA_ILi256EEESF_NSA_ILi32EEEEEENS_6half_tENS5_IJlSB_lEEESI_SJ_NS4_8TiledMMAINS4_8MMA_AtomIJNS4_4SM904GMMA26MMA_64x256x16_F32F16F16_SSILNSN_5MajorE0ELSP_0ELNSN_7ScaleInE1ELSQ_1EEEEEENS4_6LayoutINS5_IJNSA_ILi2EEESB_SB_EEENS5_IJSB_NSA_ILi0EEESW_EEEEENS5_IJNS4_10UnderscoreESZ_SZ_EEEEENS4_13SM90_TMA_LOADENS4_14ComposedLayoutINS4_7SwizzleILi2ELi4ELi3EEENS4_18smem_ptr_flag_bitsILi16EEENST_INS5_IJNSA_ILi8EEESG_EEENS5_IJSG_SB_EEEEEEEvNS4_8identityES12_S1C_vS1D_EENS_8epilogue10collective6detail29Sm90TmaWarpSpecializedAdapterINS1G_15DefaultEpilogueISI_SJ_SJ_NS1F_6thread17LinearCombinationISI_Li1EffLNS1K_9ScaleType4KindE0ELNS_15FloatRoundStyleE2ESI_EENS1_15EpilogueDefaultEEEEEvvEEEEvNT_6ParamsE)
        /*0020*/ 	.word	0x000004c0
.L_19:


//--------------------- .nv.compat                --------------------------
	.section	.nv.compat,"",@"SHT_CUDA_COMPAT_INFO"
	.align	4
        /*0000*/ 	.byte	0x02, 0x09, 0x01, 0x00, 0x02, 0x02, 0x04, 0x00, 0x02, 0x05, 0x05, 0x00, 0x03, 0x07, 0x01, 0x01
        /*0010*/ 	.byte	0x02, 0x03, 0x01, 0x00, 0x02, 0x06, 0x01, 0x00, 0x04, 0x0b, 0x08, 0x00, 0x00, 0x00, 0x00, 0x00
        /*0020*/ 	.byte	0x00, 0x00, 0x00, 0x00


//--------------------- .nv.info._ZN7cutlass13device_kernelINS_4gemm6kernel13GemmUniversalIN4cute5tupleIJiiiiEEENS1_10collective13CollectiveMmaINS1_34MainloopSm90TmaGmmaWarpSpecializedILi6ENS5_IJNS4_1CILi1EEESB_SB_EEENS1_35KernelTmaWarpSpecializedCooperativeEEENS5_IJNSA_ILi256EEESF_NSA_ILi32EEEEEENS_6half_tENS5_IJlSB_lEEESI_SJ_NS4_8TiledMMAINS4_8MMA_AtomIJNS4_4SM904GMMA26MMA_64x256x16_F32F16F16_SSILNSN_5MajorE0ELSP_0ELNSN_7ScaleInE1ELSQ_1EEEEEENS4_6LayoutINS5_IJNSA_ILi2EEESB_SB_EEENS5_IJSB_NSA_ILi0EEESW_EEEEENS5_IJNS4_10UnderscoreESZ_SZ_EEEEENS4_13SM90_TMA_LOADENS4_14ComposedLayoutINS4_7SwizzleILi2ELi4ELi3EEENS4_18smem_ptr_flag_bitsILi16EEENST_INS5_IJNSA_ILi8EEESG_EEENS5_IJSG_SB_EEEEEEEvNS4_8identityES12_S1C_vS1D_EENS_8epilogue10collective6detail29Sm90TmaWarpSpecializedAdapterINS1G_15DefaultEpilogueISI_SJ_SJ_NS1F_6thread17LinearCombinationISI_Li1EffLNS1K_9ScaleType4KindE0ELNS_15FloatRoundStyleE2ESI_EENS1_15EpilogueDefaultEEEEEvvEEEEvNT_6ParamsE --------------------------
	.section	.nv.info._ZN7cutlass13device_kernelINS_4gemm6kernel13GemmUniversalIN4cute5tupleIJiiiiEEENS1_10collective13CollectiveMmaINS1_34MainloopSm90TmaGmmaWarpSpecializedILi6ENS5_IJNS4_1CILi1EEESB_SB_EEENS1_35KernelTmaWarpSpecializedCooperativeEEENS5_IJNSA_ILi256EEESF_NSA_ILi32EEEEEENS_6half_tENS5_IJlSB_lEEESI_SJ_NS4_8TiledMMAINS4_8MMA_AtomIJNS4_4SM904GMMA26MMA_64x256x16_F32F16F16_SSILNSN_5MajorE0ELSP_0ELNSN_7ScaleInE1ELSQ_1EEEEEENS4_6LayoutINS5_IJNSA_ILi2EEESB_SB_EEENS5_IJSB_NSA_ILi0EEESW_EEEEENS5_IJNS4_10UnderscoreESZ_SZ_EEEEENS4_13SM90_TMA_LOADENS4_14ComposedLayoutINS4_7SwizzleILi2ELi4ELi3EEENS4_18smem_ptr_flag_bitsILi16EEENST_INS5_IJNSA_ILi8EEESG_EEENS5_IJSG_SB_EEEEEEEvNS4_8identityES12_S1C_vS1D_EENS_8epilogue10collective6detail29Sm90TmaWarpSpecializedAdapterINS1G_15DefaultEpilogueISI_SJ_SJ_NS1F_6thread17LinearCombinationISI_Li1EffLNS1K_9ScaleType4KindE0ELNS_15FloatRoundStyleE2ESI_EENS1_15EpilogueDefaultEEEEEvvEEEEvNT_6ParamsE,"",@"SHT_CUDA_INFO"
	.sectionflags	@""
	.align	4


	//----- nvinfo : EIATTR_CUDA_API_VERSION
	.align		4
        /*0000*/ 	.byte	0x04, 0x37
        /*0002*/ 	.short	(.L_21 - .L_20)
.L_20:
        /*0004*/ 	.word	0x00000082


	//----- nvinfo : EIATTR_KPARAM_INFO
	.align		4
.L_21:
        /*0008*/ 	.byte	0x04, 0x17
        /*000a*/ 	.short	(.L_23 - .L_22)
.L_22:
        /*000c*/ 	.word	0x00000000
        /*0010*/ 	.short	0x0000
        /*0012*/ 	.short	0x0070
        /*0014*/ 	.byte	0x00, 0xf0, 0x01, 0x10


	//----- nvinfo : EIATTR_SPARSE_MMA_MASK
	.align		4
.L_23:
        /*0018*/ 	.byte	0x03, 0x50
        /*001a*/ 	.short	0x0000


	//----- nvinfo : EIATTR_MAXREG_COUNT
	.align		4
        /*001c*/ 	.byte	0x03, 0x1b
        /*001e*/ 	.short	0x00a8


	//----- nvinfo : EIATTR_NUM_BARRIERS
	.align		4
        /*0020*/ 	.byte	0x02, 0x4c
        /*0022*/ 	.byte	0x01
	.zero		1


	//----- nvinfo : EIATTR_EXTERNS
	.align		4
        /*0024*/ 	.byte	0x04, 0x0f
        /*0026*/ 	.short	(.L_25 - .L_24)


	//   ....[0]....
	.align		4
.L_24:
        /*0028*/ 	.word	index@(__assertfail)


	//----- nvinfo : EIATTR_ANNOTATIONS
	.align		4
.L_25:
        /*002c*/ 	.byte	0x04, 0x55
        /*002e*/ 	.short	(.L_27 - .L_26)


	//   ....[0]....
.L_26:
        /*0030*/ 	.word	0x00000001
        /*0034*/ 	.byte	0xd0, 0x06, 0x00, 0x00, 0x01, 0x00, 0x00, 0x00, 0xf0, 0x06, 0x00, 0x00, 0x01, 0x00, 0x00, 0x00
        /* <DEDUP_REMOVED lines=377> */
        /*17d4*/ 	.byte	0x50, 0x6d, 0x01, 0x00


	//----- nvinfo : EIATTR_MERCURY_ISA_VERSION
	.align		4
.L_27:
        /*17d8*/ 	.byte	0x03, 0x5f
        /*17da*/ 	.short	0x0101


	//----- nvinfo : EIATTR_INT_WARP_WIDE_INSTR_OFFSETS
	.align		4
        /*17dc*/ 	.byte	0x04, 0x31
        /*17de*/ 	.short	(.L_29 - .L_28)


	//   ....[0]....
.L_28:
        /*17e0*/ 	.word	0x00000540


	//   ....[1]....
        /*17e4*/ 	.word	0x00000550


	//   ....[2]....
        /*17e8*/ 	.word	0x000005e0


	//----- nvinfo : EIATTR_COOP_GROUP_MASK_REGIDS
	.align		4
.L_29:
        /*17ec*/ 	.byte	0x04, 0x29
        /*17ee*/ 	.short	(.L_31 - .L_30)


	//   ....[0]....
.L_30:
        /*17f0*/ 	.word	0xffffffff


	//   ....[1]....
        /*17f4*/ 	.word	0xffffffff


	//   ....[2]....
        /*17f8*/ 	.word	0xffffffff


	//   ....[3]....
        /*17fc*/ 	.word	0xffffffff


	//   ....[4]....
        /*1800*/ 	.word	0xffffffff


	//----- nvinfo : EIATTR_COOP_GROUP_INSTR_OFFSETS
	.align		4
.L_31:
        /*1804*/ 	.byte	0x04, 0x28
        /*1806*/ 	.short	(.L_33 - .L_32)


	//   ....[0]....
.L_32:
        /*1808*/ 	.word	0x00000070


	//   ....[1]....
        /*180c*/ 	.word	0x00000080


	//   ....[2]....
        /*1810*/ 	.word	0x000001a0


	//   ....[3]....
        /*1814*/ 	.word	0x000003f0


	//   ....[4]....
        /*1818*/ 	.word	0x000011b0


	//----- nvinfo : EIATTR_REG_RECONFIG
	.align		4
.L_33:
        /*181c*/ 	.byte	0x01, 0x54
	.zero		2


	//----- nvinfo : EIATTR_SYSCALL_OFFSETS
	.align		4
        /*1820*/ 	.byte	0x04, 0x46
        /*1822*/ 	.short	(.L_35 - .L_34)


	//   ....[0]....
.L_34:
        /*1824*/ 	.word	0x00001360


	//----- nvinfo : EIATTR_MBARRIER_INSTR_OFFSETS
	.align		4
.L_35:
        /*1828*/ 	.byte	0x04, 0x39
        /*182a*/ 	.short	(.L_37 - .L_36)


	//   ....[0]....
.L_36:
        /*182c*/ 	.word	0x00000320
        /*1830*/ 	.word	0x000000ff
        /*1834*/ 	.word	0x00000000
        /*1838*/ 	.short	0x0100
        /*183a*/ 	.byte	0x08
	.zero		1


	//   ....[1]....
        /*183c*/ 	.word	0x00000330
        /*1840*/ 	.word	0x000000ff
        /*1844*/ 	.word	0x00000030
        /*1848*/ 	.short	0x0100
        /*184a*/ 	.byte	0x08
	.zero		1


	//   ....[2]....
        /*184c*/ 	.word	0x00000340
        /*1850*/ 	.word	0x000000ff
        /*1854*/ 	.word	0x00000008
        /*1858*/ 	.short	0x0100
        /*185a*/ 	.byte	0x08
	.zero		1


	//   ....[3]....
        /*185c*/ 	.word	0x00000350
        /*1860*/ 	.word	0x000000ff
        /*1864*/ 	.word	0x00000038
        /*1868*/ 	.short	0x0100
        /*186a*/ 	.byte	0x08
	.zero		1


	//   ....[4]....
        /*186c*/ 	.word	0x00000360
        /*1870*/ 	.word	0x000000ff
        /*1874*/ 	.word	0x00000010
        /*1878*/ 	.short	0x0100
        /*187a*/ 	.byte	0x08
	.zero		1


	//   ....[5]....
        /*187c*/ 	.word	0x00000370
        /*1880*/ 	.word	0x000000ff
        /*1884*/ 	.word	0x00000040
        /*1888*/ 	.short	0x0100
        /*188a*/ 	.byte	0x08
	.zero		1


	//   ....[6]....
        /*188c*/ 	.word	0x00000380
        /*1890*/ 	.word	0x000000ff
        /*1894*/ 	.word	0x00000018
        /*1898*/ 	.short	0x0100
        /*189a*/ 	.byte	0x08
	.zero		1


	//   ....[7]....
        /*189c*/ 	.word	0x00000390
        /*18a0*/ 	.word	0x000000ff
        /*18a4*/ 	.word	0x00000048
        /*18a8*/ 	.short	0x0100
        /*18aa*/ 	.byte	0x08
	.zero		1


	//   ....[8]....
        /*18ac*/ 	.word	0x000003a0
        /*18b0*/ 	.word	0x000000ff
        /*18b4*/ 	.word	0x00000020
        /*18b8*/ 	.short	0x0100
        /*18ba*/ 	.byte	0x08
	.zero		1


	//   ....[9]....
        /*18bc*/ 	.word	0x000003b0
        /*18c0*/ 	.word	0x000000ff
        /*18c4*/ 	.word	0x00000050
        /*18c8*/ 	.short	0x0100
        /*18ca*/ 	.byte	0x08
	.zero		1


	//   ....[10]....
        /*18cc*/ 	.word	0x000003c0
        /*18d0*/ 	.word	0x000000ff
        /*18d4*/ 	.word	0x00000028
        /*18d8*/ 	.short	0x0100
        /*18da*/ 	.byte	0x08
	.zero		1


	//   ....[11]....
        /*18dc*/ 	.word	0x000003d0
        /*18e0*/ 	.word	0x000000ff
        /*18e4*/ 	.word	0x00000058
        /*18e8*/ 	.short	0x0100
        /*18ea*/ 	.byte	0x08
	.zero		1


	//   ....[12]....
        /*18ec*/ 	.word	0x00000660
        /*18f0*/ 	.word	0x000000ff
        /*18f4*/ 	.word	0x00000070
        /*18f8*/ 	.short	0x0100
        /*18fa*/ 	.byte	0x10
	.zero		1


	//   ....[13]....
        /*18fc*/ 	.word	0x00000700
        /*1900*/ 	.word	0x000000ff
        /*1904*/ 	.word	0x00000078
        /*1908*/ 	.short	0x0100
        /*190a*/ 	.byte	0x10
	.zero		1


	//   ....[14]....
        /*190c*/ 	.word	0x00001400
        /*1910*/ 	.word	0x00000003
        /*1914*/ 	.word	0x00000000
        /*1918*/ 	.short	0x010a
        /*191a*/ 	.byte	0x3f
	.zero		1


	//   ....[15]....
        /*191c*/ 	.word	0x00001440
        /*1920*/ 	.word	0x00000003
        /*1924*/ 	.word	0x00000000
        /*1928*/ 	.short	0x010a
        /*192a*/ 	.byte	0x3f
	.zero		1


	//   ....[16]....
        /*192c*/ 	.word	0x000029e0
        /*1930*/ 	.word	0x000000ff
        /*1934*/ 	.word	0x00000000
        /*1938*/ 	.short	0x010a
        /*193a*/ 	.byte	0x04
	.zero		1


	//   ....[17]....
        /*193c*/ 	.word	0x00002a20
        /*1940*/ 	.word	0x000000ff
        /*1944*/ 	.word	0x00000000
        /*1948*/ 	.short	0x010a
        /*194a*/ 	.byte	0x04
	.zero		1


	//   ....[18]....
        /*194c*/ 	.word	0x00004a60
        /*1950*/ 	.word	0x000000ff
        /*1954*/ 	.word	0x00000000
        /*1958*/ 	.short	0x0101
        /*195a*/ 	.byte	0x04
	.zero		1


	//   ....[19]....
        /*195c*/ 	.word	0x00004c70
        /*1960*/ 	.word	0x000000ff
        /*1964*/ 	.word	0x00000000
        /*1968*/ 	.short	0x0101
        /*196a*/ 	.byte	0x06
	.zero		1


	//   ....[20]....
        /*196c*/ 	.word	0x00016900
        /*1970*/ 	.word	0x0000000a
        /*1974*/ 	.word	0x00000030
        /*1978*/ 	.short	0x010a
        /*197a*/ 	.byte	0x3f
	.zero		1


	//   ....[21]....
        /*197c*/ 	.word	0x00016c50
        /*1980*/ 	.word	0x00000002
        /*1984*/ 	.word	0x00000078
        /*1988*/ 	.short	0x0101
        /*198a*/ 	.byte	0x3f
	.zero		1


	//   ....[22]....
        /*198c*/ 	.word	0x00017450
        /*1990*/ 	.word	0x00000005
        /*1994*/ 	.word	0x00000000
        /*1998*/ 	.short	0x010a
        /*199a*/ 	.byte	0x3f
	.zero		1


	//   ....[23]....
        /*199c*/ 	.word	0x000174e0
        /*19a0*/ 	.word	0x00000007
        /*19a4*/ 	.word	0x00000000
        /*19a8*/ 	.short	0x010a
        /*19aa*/ 	.byte	0x3f
	.zero		1


	//   ....[24]....
        /*19ac*/ 	.word	0x00017570
        /*19b0*/ 	.word	0x00000007
        /*19b4*/ 	.word	0x00000000
        /*19b8*/ 	.short	0x010a
        /*19ba*/ 	.byte	0x3f
	.zero		1


	//   ....[25]....
        /*19bc*/ 	.word	0x00017600
        /*19c0*/ 	.word	0x00000007
        /*19c4*/ 	.word	0x00000000
        /*19c8*/ 	.short	0x010a
        /*19ca*/ 	.byte	0x3f
	.zero		1


	//   ....[26]....
        /*19cc*/ 	.word	0x00017690
        /*19d0*/ 	.word	0x00000007
        /*19d4*/ 	.word	0x00000000
        /*19d8*/ 	.short	0x010a
        /*19da*/ 	.byte	0x3f
	.zero		1


	//   ....[27]....
        /*19dc*/ 	.word	0x00017720
        /*19e0*/ 	.word	0x00000003
        /*19e4*/ 	.word	0x00000000
        /*19e8*/ 	.short	0x010a
        /*19ea*/ 	.byte	0x3f
	.zero		1


	//   ....[28]....
        /*19ec*/ 	.word	0x00017780
        /*19f0*/ 	.word	0x00000003
        /*19f4*/ 	.word	0x00000000
        /*19f8*/ 	.short	0x010a
        /*19fa*/ 	.byte	0x3f
	.zero		1


	//   ....[29]....
        /*19fc*/ 	.word	0x000177e0
        /*1a00*/ 	.word	0x00000005
        /*1a04*/ 	.word	0x00000000
        /*1a08*/ 	.short	0x010a
        /*1a0a*/ 	.byte	0x3f
	.zero		1


	//   ....[30]....
        /*1a0c*/ 	.word	0x000178b0
        /*1a10*/ 	.word	0x0000000a
        /*1a14*/ 	.word	0x00000030
        /*1a18*/ 	.short	0x010a
        /*1a1a*/ 	.byte	0x3f
	.zero		1


	//   ....[31]....
        /*1a1c*/ 	.word	0x00017980
        /*1a20*/ 	.word	0x00000005
        /*1a24*/ 	.word	0x00000000
        /*1a28*/ 	.short	0x010a
        /*1a2a*/ 	.byte	0x3f
	.zero		1


	//   ....[32]....
        /*1a2c*/ 	.word	0x000179d0
        /*1a30*/ 	.word	0x00000007
        /*1a34*/ 	.word	0x00000000
        /*1a38*/ 	.short	0x010a
        /*1a3a*/ 	.byte	0x3f
	.zero		1


	//   ....[33]....
        /*1a3c*/ 	.word	0x00017a20
        /*1a40*/ 	.word	0x00000007
        /*1a44*/ 	.word	0x00000000
        /*1a48*/ 	.short	0x010a
        /*1a4a*/ 	.byte	0x3f
	.zero		1


	//   ....[34]....
        /*1a4c*/ 	.word	0x00017a70
        /*1a50*/ 	.word	0x00000007
        /*1a54*/ 	.word	0x00000000
        /*1a58*/ 	.short	0x010a
        /*1a5a*/ 	.byte	0x3f
	.zero		1


	//   ....[35]....
        /*1a5c*/ 	.word	0x00017ac0
        /*1a60*/ 	.word	0x00000007
        /*1a64*/ 	.word	0x00000000
        /*1a68*/ 	.short	0x010a
        /*1a6a*/ 	.byte	0x3f
	.zero		1


	//----- nvinfo : EIATTR_NUM_MBARRIERS
	.align		4
.L_37:
        /*1a6c*/ 	.byte	0x03, 0x38
        /*1a6e*/ 	.short	0x000e


	//----- nvinfo : EIATTR_EXIT_INSTR_OFFSETS
	.align		4
        /*1a70*/ 	.byte	0x04, 0x1c
        /*1a72*/ 	.short	(.L_39 - .L_38)


	//   ....[0]....
.L_38:
        /*1a74*/ 	.word	0x00000760


	//   ....[1]....
        /*1a78*/ 	.word	0x000010d0


	//   ....[2]....
        /*1a7c*/ 	.word	0x00015e80


	//   ....[3]....
        /*1a80*/ 	.word	0x00016590


	//   ....[4]....
        /*1a84*/ 	.word	0x00017770


	//----- nvinfo : EIATTR_MAX_THREADS
	.align		4
.L_39:
        /*1a88*/ 	.byte	0x04, 0x05
        /*1a8a*/ 	.short	(.L_41 - .L_40)
.L_40:
        /*1a8c*/ 	.word	0x00000180
        /*1a90*/ 	.word	0x00000001
        /*1a94*/ 	.word	0x00000001


	//----- nvinfo : EIATTR_CRS_STACK_SIZE
	.align		4
.L_41:
        /*1a98*/ 	.byte	0x04, 0x1e
        /*1a9a*/ 	.short	(.L_43 - .L_42)
.L_42:
        /*1a9c*/ 	.word	0x00000000


	//----- nvinfo : EIATTR_CBANK_PARAM_SIZE
	.align		4
.L_43:
        /*1aa0*/ 	.byte	0x03, 0x19
        /*1aa2*/ 	.short	0x0470


	//----- nvinfo : EIATTR_PARAM_CBANK
	.align		4
        /*1aa4*/ 	.byte	0x04, 0x0a
        /*1aa6*/ 	.short	(.L_45 - .L_44)
	.align		4
.L_44:
        /*1aa8*/ 	.word	index@(.nv.constant0._ZN7cutlass13device_kernelINS_4gemm6kernel13GemmUniversalIN4cute5tupleIJiiiiEEENS1_10collective13CollectiveMmaINS1_34MainloopSm90TmaGmmaWarpSpecializedILi6ENS5_IJNS4_1CILi1EEESB_SB_EEENS1_35KernelTmaWarpSpecializedCooperativeEEENS5_IJNSA_ILi256EEESF_NSA_ILi32EEEEEENS_6half_tENS5_IJlSB_lEEESI_SJ_NS4_8TiledMMAINS4_8MMA_AtomIJNS4_4SM904GMMA26MMA_64x256x16_F32F16F16_SSILNSN_5MajorE0ELSP_0ELNSN_7ScaleInE1ELSQ_1EEEEEENS4_6LayoutINS5_IJNSA_ILi2EEESB_SB_EEENS5_IJSB_NSA_ILi0EEESW_EEEEENS5_IJNS4_10UnderscoreESZ_SZ_EEEEENS4_13SM90_TMA_LOADENS4_14ComposedLayoutINS4_7SwizzleILi2ELi4ELi3EEENS4_18smem_ptr_flag_bitsILi16EEENST_INS5_IJNSA_ILi8EEESG_EEENS5_IJSG_SB_EEEEEEEvNS4_8identityES12_S1C_vS1D_EENS_8epilogue10collective6detail29Sm90TmaWarpSpecializedAdapterINS1G_15DefaultEpilogueISI_SJ_SJ_NS1F_6thread17LinearCombinationISI_Li1EffLNS1K_9ScaleType4KindE0ELNS_15FloatRoundStyleE2ESI_EENS1_15EpilogueDefaultEEEEEvvEEEEvNT_6ParamsE)
        /*1aac*/ 	.short	0x0210
        /*1aae*/ 	.short	0x0470


	//----- nvinfo : EIATTR_SW_WAR
	.align		4
.L_45:
        /*1ab0*/ 	.byte	0x04, 0x36
        /*1ab2*/ 	.short	(.L_47 - .L_46)
.L_46:
        /*1ab4*/ 	.word	0x00000008
.L_47:


//--------------------- .nv.callgraph             --------------------------
	.section	.nv.callgraph,"",@"SHT_CUDA_CALLGRAPH"
	.align	4
	.sectionentsize	8
	.align		4
        /*0000*/ 	.word	0x00000000
	.align		4
        /*0004*/ 	.word	0xffffffff
	.align		4
        /*0008*/ 	.word	index@(_ZN7cutlass13device_kernelINS_4gemm6kernel13GemmUniversalIN4cute5tupleIJiiiiEEENS1_10collective13CollectiveMmaINS1_34MainloopSm90TmaGmmaWarpSpecializedILi6ENS5_IJNS4_1CILi1EEESB_SB_EEENS1_35KernelTmaWarpSpecializedCooperativeEEENS5_IJNSA_ILi256EEESF_NSA_ILi32EEEEEENS_6half_tENS5_IJlSB_lEEESI_SJ_NS4_8TiledMMAINS4_8MMA_AtomIJNS4_4SM904GMMA26MMA_64x256x16_F32F16F16_SSILNSN_5MajorE0ELSP_0ELNSN_7ScaleInE1ELSQ_1EEEEEENS4_6LayoutINS5_IJNSA_ILi2EEESB_SB_EEENS5_IJSB_NSA_ILi0EEESW_EEEEENS5_IJNS4_10UnderscoreESZ_SZ_EEEEENS4_13SM90_TMA_LOADENS4_14ComposedLayoutINS4_7SwizzleILi2ELi4ELi3EEENS4_18smem_ptr_flag_bitsILi16EEENST_INS5_IJNSA_ILi8EEESG_EEENS5_IJSG_SB_EEEEEEEvNS4_8identityES12_S1C_vS1D_EENS_8epilogue10collective6detail29Sm90TmaWarpSpecializedAdapterINS1G_15DefaultEpilogueISI_SJ_SJ_NS1F_6thread17LinearCombinationISI_Li1EffLNS1K_9ScaleType4KindE0ELNS_15FloatRoundStyleE2ESI_EENS1_15EpilogueDefaultEEEEEvvEEEEvNT_6ParamsE)
	.align		4
        /*000c*/ 	.word	index@(__assertfail)
	.align		4
        /*0010*/ 	.word	0x00000000
	.align		4
        /*0014*/ 	.word	0xfffffffe
	.align		4
        /*0018*/ 	.word	0x00000000
	.align		4
        /*001c*/ 	.word	0xfffffffd
	.align		4
        /*0020*/ 	.word	0x00000000
	.align		4
        /*0024*/ 	.word	0xfffffffc


//--------------------- .nv.constant4             --------------------------
	.section	.nv.constant4,"a",@progbits
	.align	8
	.align		8
.nv.constant4:
        /*0000*/ 	.dword	__assertfail
	.align		8
        /*0008*/ 	.dword	__unnamed_1
	.align		8
        /*0010*/ 	.dword	_ZN40_INTERNAL_5554a442_4_k_cu_fcf09622_184514cuda3std3__45__cpo5beginE
	.align		8
        /*0018*/ 	.dword	_ZN40_INTERNAL_5554a442_4_k_cu_fcf09622_184514cuda3std3__45__cpo3endE
	.align		8
        /*0020*/ 	.dword	_ZN40_INTERNAL_5554a442_4_k_cu_fcf09622_184514cuda3std3__45__cpo6cbeginE
	.align		8
        /*0028*/ 	.dword	_ZN40_INTERNAL_5554a442_4_k_cu_fcf09622_184514cuda3std3__45__cpo4cendE
	.align		8
        /*0030*/ 	.dword	_ZN40_INTERNAL_5554a442_4_k_cu_fcf09622_184514cuda3std3__442_GLOBAL__N__5554a442_4_k_cu_fcf09622_184516ignoreE
	.align		8
        /*0038*/ 	.dword	_ZN40_INTERNAL_5554a442_4_k_cu_fcf09622_184514cuda3std3__419piecewise_constructE
	.align		8
        /*0040*/ 	.dword	_ZN40_INTERNAL_5554a442_4_k_cu_fcf09622_184514cuda3std3__48in_placeE
	.align		8
        /*0048*/ 	.dword	_ZN40_INTERNAL_5554a442_4_k_cu_fcf09622_184514cuda3std6ranges3__45__cpo4swapE
	.align		8
        /*0050*/ 	.dword	_ZN40_INTERNAL_5554a442_4_k_cu_fcf09622_184514cuda3std6ranges3__45__cpo9iter_moveE
	.align		8
        /*0058*/ 	.dword	_ZN40_INTERNAL_5554a442_4_k_cu_fcf09622_184514cute7productE
	.align		8
        /*0060*/ 	.dword	_ZN40_INTERNAL_5554a442_4_k_cu_fcf09622_184514cute1_E
	.align		8
        /*0068*/ 	.dword	$str$22
	.align		8
        /*0070*/ 	.dword	$str$23


//--------------------- .text._ZN7cutlass13device_kernelINS_4gemm6kernel13GemmUniversalIN4cute5tupleIJiiiiEEENS1_10collective13CollectiveMmaINS1_34MainloopSm90TmaGmmaWarpSpecializedILi6ENS5_IJNS4_1CILi1EEESB_SB_EEENS1_35KernelTmaWarpSpecializedCooperativeEEENS5_IJNSA_ILi256EEESF_NSA_ILi32EEEEEENS_6half_tENS5_IJlSB_lEEESI_SJ_NS4_8TiledMMAINS4_8MMA_AtomIJNS4_4SM904GMMA26MMA_64x256x16_F32F16F16_SSILNSN_5MajorE0ELSP_0ELNSN_7ScaleInE1ELSQ_1EEEEEENS4_6LayoutINS5_IJNSA_ILi2EEESB_SB_EEENS5_IJSB_NSA_ILi0EEESW_EEEEENS5_IJNS4_10UnderscoreESZ_SZ_EEEEENS4_13SM90_TMA_LOADENS4_14ComposedLayoutINS4_7SwizzleILi2ELi4ELi3EEENS4_18smem_ptr_flag_bitsILi16EEENST_INS5_IJNSA_ILi8EEESG_EEENS5_IJSG_SB_EEEEEEEvNS4_8identityES12_S1C_vS1D_EENS_8epilogue10collective6detail29Sm90TmaWarpSpecializedAdapterINS1G_15DefaultEpilogueISI_SJ_SJ_NS1F_6thread17LinearCombinationISI_Li1EffLNS1K_9ScaleType4KindE0ELNS_15FloatRoundStyleE2ESI_EENS1_15EpilogueDefaultEEEEEvvEEEEvNT_6ParamsE --------------------------
	.section	.text._ZN7cutlass13device_kernelINS_4gemm6kernel13GemmUniversalIN4cute5tupleIJiiiiEEENS1_10collective13CollectiveMmaINS1_34MainloopSm90TmaGmmaWarpSpecializedILi6ENS5_IJNS4_1CILi1EEESB_SB_EEENS1_35KernelTmaWarpSpecializedCooperativeEEENS5_IJNSA_ILi256EEESF_NSA_ILi32EEEEEENS_6half_tENS5_IJlSB_lEEESI_SJ_NS4_8TiledMMAINS4_8MMA_AtomIJNS4_4SM904GMMA26MMA_64x256x16_F32F16F16_SSILNSN_5MajorE0ELSP_0ELNSN_7ScaleInE1ELSQ_1EEEEEENS4_6LayoutINS5_IJNSA_ILi2EEESB_SB_EEENS5_IJSB_NSA_ILi0EEESW_EEEEENS5_IJNS4_10UnderscoreESZ_SZ_EEEEENS4_13SM90_TMA_LOADENS4_14ComposedLayoutINS4_7SwizzleILi2ELi4ELi3EEENS4_18smem_ptr_flag_bitsILi16EEENST_INS5_IJNSA_ILi8EEESG_EEENS5_IJSG_SB_EEEEEEEvNS4_8identityES12_S1C_vS1D_EENS_8epilogue10collective6detail29Sm90TmaWarpSpecializedAdapterINS1G_15DefaultEpilogueISI_SJ_SJ_NS1F_6thread17LinearCombinationISI_Li1EffLNS1K_9ScaleType4KindE0ELNS_15FloatRoundStyleE2ESI_EENS1_15EpilogueDefaultEEEEEvvEEEEvNT_6ParamsE,"ax",@progbits
	.align	128
.text._ZN7cutlass13device_kernelINS_4gemm6kernel13GemmUniversalIN4cute5tupleIJiiiiEEENS1_10collective13CollectiveMmaINS1_34MainloopSm90TmaGmmaWarpSpecializedILi6ENS5_IJNS4_1CILi1EEESB_SB_EEENS1_35KernelTmaWarpSpecializedCooperativeEEENS5_IJNSA_ILi256EEESF_NSA_ILi32EEEEEENS_6half_tENS5_IJlSB_lEEESI_SJ_NS4_8TiledMMAINS4_8MMA_AtomIJNS4_4SM904GMMA26MMA_64x256x16_F32F16F16_SSILNSN_5MajorE0ELSP_0ELNSN_7ScaleInE1ELSQ_1EEEEEENS4_6LayoutINS5_IJNSA_ILi2EEESB_SB_EEENS5_IJSB_NSA_ILi0EEESW_EEEEENS5_IJNS4_10UnderscoreESZ_SZ_EEEEENS4_13SM90_TMA_LOADENS4_14ComposedLayoutINS4_7SwizzleILi2ELi4ELi3EEENS4_18smem_ptr_flag_bitsILi16EEENST_INS5_IJNSA_ILi8EEESG_EEENS5_IJSG_SB_EEEEEEEvNS4_8identityES12_S1C_vS1D_EENS_8epilogue10collective6detail29Sm90TmaWarpSpecializedAdapterINS1G_15DefaultEpilogueISI_SJ_SJ_NS1F_6thread17LinearCombinationISI_Li1EffLNS1K_9ScaleType4KindE0ELNS_15FloatRoundStyleE2ESI_EENS1_15EpilogueDefaultEEEEEvvEEEEvNT_6ParamsE:
        .type           _ZN7cutlass13device_kernelINS_4gemm6kernel13GemmUniversalIN4cute5tupleIJiiiiEEENS1_10collective13CollectiveMmaINS1_34MainloopSm90TmaGmmaWarpSpecializedILi6ENS5_IJNS4_1CILi1EEESB_SB_EEENS1_35KernelTmaWarpSpecializedCooperativeEEENS5_IJNSA_ILi256EEESF_NSA_ILi32EEEEEENS_6half_tENS5_IJlSB_lEEESI_SJ_NS4_8TiledMMAINS4_8MMA_AtomIJNS4_4SM904GMMA26MMA_64x256x16_F32F16F16_SSILNSN_5MajorE0ELSP_0ELNSN_7ScaleInE1ELSQ_1EEEEEENS4_6LayoutINS5_IJNSA_ILi2EEESB_SB_EEENS5_IJSB_NSA_ILi0EEESW_EEEEENS5_IJNS4_10UnderscoreESZ_SZ_EEEEENS4_13SM90_TMA_LOADENS4_14ComposedLayoutINS4_7SwizzleILi2ELi4ELi3EEENS4_18smem_ptr_flag_bitsILi16EEENST_INS5_IJNSA_ILi8EEESG_EEENS5_IJSG_SB_EEEEEEEvNS4_8identityES12_S1C_vS1D_EENS_8epilogue10collective6detail29Sm90TmaWarpSpecializedAdapterINS1G_15DefaultEpilogueISI_SJ_SJ_NS1F_6thread17LinearCombinationISI_Li1EffLNS1K_9ScaleType4KindE0ELNS_15FloatRoundStyleE2ESI_EENS1_15EpilogueDefaultEEEEEvvEEEEvNT_6ParamsE,@function
        .size           _ZN7cutlass13device_kernelINS_4gemm6kernel13GemmUniversalIN4cute5tupleIJiiiiEEENS1_10collective13CollectiveMmaINS1_34MainloopSm90TmaGmmaWarpSpecializedILi6ENS5_IJNS4_1CILi1EEESB_SB_EEENS1_35KernelTmaWarpSpecializedCooperativeEEENS5_IJNSA_ILi256EEESF_NSA_ILi32EEEEEENS_6half_tENS5_IJlSB_lEEESI_SJ_NS4_8TiledMMAINS4_8MMA_AtomIJNS4_4SM904GMMA26MMA_64x256x16_F32F16F16_SSILNSN_5MajorE0ELSP_0ELNSN_7ScaleInE1ELSQ_1EEEEEENS4_6LayoutINS5_IJNSA_ILi2EEESB_SB_EEENS5_IJSB_NSA_ILi0EEESW_EEEEENS5_IJNS4_10UnderscoreESZ_SZ_EEEEENS4_13SM90_TMA_LOADENS4_14ComposedLayoutINS4_7SwizzleILi2ELi4ELi3EEENS4_18smem_ptr_flag_bitsILi16EEENST_INS5_IJNSA_ILi8EEESG_EEENS5_IJSG_SB_EEEEEEEvNS4_8identityES12_S1C_vS1D_EENS_8epilogue10collective6detail29Sm90TmaWarpSpecializedAdapterINS1G_15DefaultEpilogueISI_SJ_SJ_NS1F_6thread17LinearCombinationISI_Li1EffLNS1K_9ScaleType4KindE0ELNS_15FloatRoundStyleE2ESI_EENS1_15EpilogueDefaultEEEEEvvEEEEvNT_6ParamsE,(.L_x_580 - _ZN7cutlass13device_kernelINS_4gemm6kernel13GemmUniversalIN4cute5tupleIJiiiiEEENS1_10collective13CollectiveMmaINS1_34MainloopSm90TmaGmmaWarpSpecializedILi6ENS5_IJNS4_1CILi1EEESB_SB_EEENS1_35KernelTmaWarpSpecializedCooperativeEEENS5_IJNSA_ILi256EEESF_NSA_ILi32EEEEEENS_6half_tENS5_IJlSB_lEEESI_SJ_NS4_8TiledMMAINS4_8MMA_AtomIJNS4_4SM904GMMA26MMA_64x256x16_F32F16F16_SSILNSN_5MajorE0ELSP_0ELNSN_7ScaleInE1ELSQ_1EEEEEENS4_6LayoutINS5_IJNSA_ILi2EEESB_SB_EEENS5_IJSB_NSA_ILi0EEESW_EEEEENS5_IJNS4_10UnderscoreESZ_SZ_EEEEENS4_13SM90_TMA_LOADENS4_14ComposedLayoutINS4_7SwizzleILi2ELi4ELi3EEENS4_18smem_ptr_flag_bitsILi16EEENST_INS5_IJNSA_ILi8EEESG_EEENS5_IJSG_SB_EEEEEEEvNS4_8identityES12_S1C_vS1D_EENS_8epilogue10collective6detail29Sm90TmaWarpSpecializedAdapterINS1G_15DefaultEpilogueISI_SJ_SJ_NS1F_6thread17LinearCombinationISI_Li1EffLNS1K_9ScaleType4KindE0ELNS_15FloatRoundStyleE2ESI_EENS1_15EpilogueDefaultEEEEEvvEEEEvNT_6ParamsE)
        .other          _ZN7cutlass13device_kernelINS_4gemm6kernel13GemmUniversalIN4cute5tupleIJiiiiEEENS1_10collective13CollectiveMmaINS1_34MainloopSm90TmaGmmaWarpSpecializedILi6ENS5_IJNS4_1CILi1EEESB_SB_EEENS1_35KernelTmaWarpSpecializedCooperativeEEENS5_IJNSA_ILi256EEESF_NSA_ILi32EEEEEENS_6half_tENS5_IJlSB_lEEESI_SJ_NS4_8TiledMMAINS4_8MMA_AtomIJNS4_4SM904GMMA26MMA_64x256x16_F32F16F16_SSILNSN_5MajorE0ELSP_0ELNSN_7ScaleInE1ELSQ_1EEEEEENS4_6LayoutINS5_IJNSA_ILi2EEESB_SB_EEENS5_IJSB_NSA_ILi0EEESW_EEEEENS5_IJNS4_10UnderscoreESZ_SZ_EEEEENS4_13SM90_TMA_LOADENS4_14ComposedLayoutINS4_7SwizzleILi2ELi4ELi3EEENS4_18smem_ptr_flag_bitsILi16EEENST_INS5_IJNSA_ILi8EEESG_EEENS5_IJSG_SB_EEEEEEEvNS4_8identityES12_S1C_vS1D_EENS_8epilogue10collective6detail29Sm90TmaWarpSpecializedAdapterINS1G_15DefaultEpilogueISI_SJ_SJ_NS1F_6thread17LinearCombinationISI_Li1EffLNS1K_9ScaleType4KindE0ELNS_15FloatRoundStyleE2ESI_EENS1_15EpilogueDefaultEEEEEvvEEEEvNT_6ParamsE,@"STO_CUDA_ENTRY STV_DEFAULT"
_ZN7cutlass13device_kernelINS_4gemm6kernel13GemmUniversalIN4cute5tupleIJiiiiEEENS1_10collective13CollectiveMmaINS1_34MainloopSm90TmaGmmaWarpSpecializedILi6ENS5_IJNS4_1CILi1EEESB_SB_EEENS1_35KernelTmaWarpSpecializedCooperativeEEENS5_IJNSA_ILi256EEESF_NSA_ILi32EEEEEENS_6half_tENS5_IJlSB_lEEESI_SJ_NS4_8TiledMMAINS4_8MMA_AtomIJNS4_4SM904GMMA26MMA_64x256x16_F32F16F16_SSILNSN_5MajorE0ELSP_0ELNSN_7ScaleInE1ELSQ_1EEEEEENS4_6LayoutINS5_IJNSA_ILi2EEESB_SB_EEENS5_IJSB_NSA_ILi0EEESW_EEEEENS5_IJNS4_10UnderscoreESZ_SZ_EEEEENS4_13SM90_TMA_LOADENS4_14ComposedLayoutINS4_7SwizzleILi2ELi4ELi3EEENS4_18smem_ptr_flag_bitsILi16EEENST_INS5_IJNSA_ILi8EEESG_EEENS5_IJSG_SB_EEEEEEEvNS4_8identityES12_S1C_vS1D_EENS_8epilogue10collective6detail29Sm90TmaWarpSpecializedAdapterINS1G_15DefaultEpilogueISI_SJ_SJ_NS1F_6thread17LinearCombinationISI_Li1EffLNS1K_9ScaleType4KindE0ELNS_15FloatRoundStyleE2ESI_EENS1_15EpilogueDefaultEEEEEvvEEEEvNT_6ParamsE:
[----:B------:R-:W0:Y:S02]  /*0000*/  LDC R1, c[0x0][0x28] ;  /* 0x00000a00ff017b82 */ /* 0x000e240000000800 */
[----:B0-----:R-:W-:Y:S01]  /*0010*/  VIADD R1, R1, 0xfffffb40 ;  /* 0xfffffb4001017836 */ /* 0x001fe20000000000 */
[----:B------:R-:W0:Y:S01]  /*0020*/  S2R R2, SR_TID.X ;  /* 0x0000000000027919 */ /* 0x000e220000002100 */
[----:B------:R-:W-:Y:S01]  /*0030*/  ELECT P0, URZ, PT ;  /* 0x00000000003f782f */ /* 0x000fe20003800000 */
[----:B------:R-:W-:Y:S01]  /*0040*/  BSSY B0, `(.L_x_0) ;  /* 0x0000015000007945 */ /* 0x000fe20003800000 */
[--C-:B0-----:R-:W-:Y:S02]  /*0050*/  SHF.R.U32.HI R0, RZ, 0x5, R2.reuse ;  /* 0x00000005ff007819 */ /* 0x101fe40000011602 */
[----:B------:R-:W-:-:S03]  /*0060*/  SHF.R.U32.HI R160, RZ, 0x7, R2 ;  /* 0x00000007ffa07819 */ /* 0x000fc60000011602 */
[----:B------:R-:W0:Y:S04]  /*0070*/  SHFL.IDX PT, R3, R0, RZ, 0x1f ;  /* 0x00001fff00037589 */ /* 0x000e2800000e0000 */
[----:B------:R-:W1:Y:S01]  /*0080*/  SHFL.IDX PT, R2, R160, RZ, 0x1f ;  /* 0x00001fffa0027589 */ /* 0x000e6200000e0000 */
[----:B0-----:R-:W-:Y:S02]  /*0090*/  R2UR UR10, R3 ;  /* 0x00000000030a72ca */ /* 0x001fe400000e0000 */
[----:B-1----:R-:W-:-:S11]  /*00a0*/  R2UR UR5, R2 ;  /* 0x00000000020572ca */ /* 0x002fd600000e0000 */
[----:B------:R-:W-:Y:S02]  /*00b0*/  USHF.R.S32.HI UR4, URZ, 0x1f, UR10 ;  /* 0x0000001f3f047899 */ /* 0x000fe4000801140a */
[----:B------:R-:W-:Y:S02]  /*00c0*/  ISETP.NE.OR P0, PT, RZ, UR10, !P0 ;  /* 0x0000000aff007c0c */ /* 0x000fe4000c705670 */
[----:B------:R-:W-:-:S04]  /*00d0*/  ULEA.HI UR4, UR4, UR10, URZ, 0x2 ;  /* 0x0000000a04047291 */ /* 0x000fc8000f8f103f */
[----:B------:R-:W-:-:S04]  /*00e0*/  ULOP3.LUT UR4, UR4, 0xfffffffc, URZ, 0xc0, !UPT ;  /* 0xfffffffc04047892 */ /* 0x000fc8000f8ec03f */
[----:B------:R-:W-:-:S03]  /*00f0*/  UIADD3 UR10, UR10, -UR4, URZ ;  /* 0x800000040a0a7290 */ /* 0x000fc6000fffe03f */
[----:B------:R-:W-:Y:S09]  /*0100*/  @P0 BRA `(.L_x_1) ;  /* 0x0000000000200947 */ /* 0x000ff20003800000 */
[----:B------:R-:W-:Y:S02]  /*0110*/  ULDC.64 UR6, c[0x0][0x198] ;  /* 0x0000660000067ab9 */ /* 0x000fe40000000a00 */
[----:B------:R-:W-:Y:S02]  /*0120*/  UIADD3 UR8, UP0, UR6, 0xf0, URZ ;  /* 0x000000f006087890 */ /* 0x000fe4000ff1e03f */
[----:B------:R-:W-:Y:S02]  /*0130*/  UIADD3 UR6, UP1, UR6, 0x1f0, URZ ;  /* 0x000001f006067890 */ /* 0x000fe4000ff3e03f */
[----:B------:R-:W-:Y:S02]  /*0140*/  UIADD3.X UR9, URZ, UR7, URZ, UP0, !UPT ;  /* 0x000000073f097290 */ /* 0x000fe400087fe43f */
[----:B------:R-:W-:-:S07]  /*0150*/  UIADD3.X UR7, URZ, UR7, URZ, UP1, !UPT ;  /* 0x000000073f077290 */ /* 0x000fce0008ffe43f */
[----:B------:R0:W-:Y:S02]  /*0160*/  UTMACCTL.PF [UR8] ;  /* 0x00000000080079b9 */ /* 0x0001e40008040000 */
[----:B------:R0:W-:Y:S02]  /*0170*/  UTMACCTL.PF [UR6] ;  /* 0x00000000060079b9 */ /* 0x0001e40008040000 */
[----:B0-----:R-:W-:Y:S01]  /*0180*/  NOP ;  /* 0x0000000000007918 */ /* 0x001fe20000000000 */
.L_x_1:
[----:B------:R-:W-:Y:S05]  /*0190*/  BSYNC B0 ;  /* 0x0000000000007941 */ /* 0x000fea0003800000 */
.L_x_0:
[----:B------:R-:W0:Y:S01]  /*01a0*/  SHFL.IDX PT, R2, R0, RZ, 0x1f ;  /* 0x00001fff00027589 */ /* 0x000e2200000e0000 */
[----:B------:R-:W-:Y:S01]  /*01b0*/  UISETP.NE.AND UP0, UPT, UR10, 0x3, UPT ;  /* 0x000000030a00788c */ /* 0x000fe2000bf05270 */
[----:B------:R-:W-:Y:S01]  /*01c0*/  ISETP.NE.AND P1, PT, RZ, UR5, PT ;  /* 0x00000005ff007c0c */ /* 0x000fe2000bf25270 */
[----:B------:R-:W-:Y:S02]  /*01d0*/  UIADD3 UR18, UR5, -0x1, URZ ;  /* 0xffffffff05127890 */ /* 0x000fe4000fffe03f */
[----:B------:R-:W-:Y:S02]  /*01e0*/  UISETP.EQ.OR UP0, UPT, UR10, URZ, !UP0 ;  /* 0x0000003f0a00728c */ /* 0x000fe4000c702670 */
[----:B------:R-:W-:Y:S02]  /*01f0*/  UISETP.GE.U32.AND UP1, UPT, UR18, 0x2, UPT ;  /* 0x000000021200788c */ /* 0x000fe4000bf26070 */
[----:B------:R-:W-:-:S04]  /*0200*/  UISETP.EQ.AND UP0, UPT, UR5, URZ, UP0 ;  /* 0x0000003f0500728c */ /* 0x000fc80008702270 */
[----:B------:R-:W-:-:S04]  /*0210*/  USEL UR40, URZ, 0x1, !UP0 ;  /* 0x000000013f287887 */ /* 0x000fc8000c000000 */
[----:B------:R-:W-:Y:S01]  /*0220*/  USEL UR40, UR40, 0x2, UP1 ;  /* 0x0000000228287887 */ /* 0x000fe20008800000 */
[----:B0-----:R-:W-:-:S13]  /*0230*/  ISETP.NE.AND P0, PT, R2, RZ, PT ;  /* 0x000000ff0200720c */ /* 0x001fda0003f05270 */
[----:B------:R-:W-:Y:S05]  /*0240*/  @P0 BRA `(.L_x_2) ;  /* 0x0000000000680947 */ /* 0x000fea0003800000 */
[----:B------:R-:W0:Y:S01]  /*0250*/  S2UR UR8, SR_CgaCtaId ;  /* 0x00000000000879c3 */ /* 0x000e220000008800 */
[----:B------:R-:W-:Y:S01]  /*0260*/  UMOV UR4, 0x400 ;  /* 0x0000040000047882 */ /* 0x000fe20000000000 */
[----:B------:R-:W-:Y:S01]  /*0270*/  UMOV UR5, 0x1 ;  /* 0x0000000100057882 */ /* 0x000fe20000000000 */
[----:B------:R-:W-:Y:S01]  /*0280*/  UMOV UR6, 0x100 ;  /* 0x0000010000067882 */ /* 0x000fe20000000000 */
[----:B------:R-:W-:Y:S01]  /*0290*/  ELECT P0, URZ, PT ;  /* 0x00000000003f782f */ /* 0x000fe20003800000 */
[----:B------:R-:W-:-:S04]  /*02a0*/  UIADD3 UR6, -UR6, 0x100000, URZ ;  /* 0x0010000006067890 */ /* 0x000fc8000fffe13f */
[----:B------:R-:W-:Y:S02]  /*02b0*/  USHF.L.U32 UR7, UR6, 0xb, URZ ;  /* 0x0000000b06077899 */ /* 0x000fe4000800063f */
[----:B------:R-:W-:Y:S02]  /*02c0*/  USHF.L.U32 UR6, UR6, 0x1, URZ ;  /* 0x0000000106067899 */ /* 0x000fe4000800063f */
[----:B0-----:R-:W-:Y:S02]  /*02d0*/  ULEA UR8, UR8, UR4, 0x18 ;  /* 0x0000000408087291 */ /* 0x001fe4000f8ec03f */
[----:B------:R-:W-:-:S04]  /*02e0*/  UIADD3 UR4, -UR5, 0x100000, URZ ;  /* 0x0010000005047890 */ /* 0x000fc8000fffe13f */
[----:B------:R-:W-:Y:S02]  /*02f0*/  USHF.L.U32 UR5, UR4, 0xb, URZ ;  /* 0x0000000b04057899 */ /* 0x000fe4000800063f */
[----:B------:R-:W-:Y:S01]  /*0300*/  USHF.L.U32 UR4, UR4, 0x1, URZ ;  /* 0x0000000104047899 */ /* 0x000fe2000800063f */
[----:B------:R-:W0:Y:S11]  /*0310*/  FENCE.VIEW.ASYNC.S ;  /* 0x00000000000073c6 */ /* 0x000e360000000000 */
[----:B0-----:R0:W1:Y:S01]  /*0320*/  SYNCS.EXCH.64 URZ, [UR8], UR4 ;  /* 0x00000004083f75b2 */ /* 0x0010620008000100 */
[----:B------:R0:W2:Y:S01]  /*0330*/  SYNCS.EXCH.64 URZ, [UR8+0x30], UR6 ;  /* 0x00003006083f75b2 */ /* 0x0000a20008000100 */
[----:B------:R0:W3:Y:S01]  /*0340*/  SYNCS.EXCH.64 URZ, [UR8+0x8], UR4 ;  /* 0x00000804083f75b2 */ /* 0x0000e20008000100 */
[----:B------:R0:W4:Y:S01]  /*0350*/  SYNCS.EXCH.64 URZ, [UR8+0x38], UR6 ;  /* 0x00003806083f75b2 */ /* 0x0001220008000100 */
[----:B------:R0:W0:Y:S01]  /*0360*/  SYNCS.EXCH.64 URZ, [UR8+0x10], UR4 ;  /* 0x00001004083f75b2 */ /* 0x0000220008000100 */
[----:B------:R0:W0:Y:S01]  /*0370*/  SYNCS.EXCH.64 URZ, [UR8+0x40], UR6 ;  /* 0x00004006083f75b2 */ /* 0x0000220008000100 */
[----:B------:R0:W0:Y:S01]  /*0380*/  SYNCS.EXCH.64 URZ, [UR8+0x18], UR4 ;  /* 0x00001804083f75b2 */ /* 0x0000220008000100 */
[----:B------:R0:W0:Y:S01]  /*0390*/  SYNCS.EXCH.64 URZ, [UR8+0x48], UR6 ;  /* 0x00004806083f75b2 */ /* 0x0000220008000100 */
[----:B------:R0:W0:Y:S01]  /*03a0*/  SYNCS.EXCH.64 URZ, [UR8+0x20], UR4 ;  /* 0x00002004083f75b2 */ /* 0x0000220008000100 */
[----:B------:R0:W0:Y:S01]  /*03b0*/  SYNCS.EXCH.64 URZ, [UR8+0x50], UR6 ;  /* 0x00005006083f75b2 */ /* 0x0000220008000100 */
[----:B------:R0:W0:Y:S01]  /*03c0*/  SYNCS.EXCH.64 URZ, [UR8+0x28], UR4 ;  /* 0x00002804083f75b2 */ /* 0x0000220008000100 */
[----:B------:R0:W0:Y:S01]  /*03d0*/  SYNCS.EXCH.64 URZ, [UR8+0x58], UR6 ;  /* 0x00005806083f75b2 */ /* 0x0000220008000100 */
[----:B------:R-:W-:Y:S01]  /*03e0*/  NOP ;  /* 0x0000000000007918 */ /* 0x000fe20000000000 */
.L_x_2:
[----:B------:R-:W5:Y:S01]  /*03f0*/  SHFL.IDX PT, R0, R0, RZ, 0x1f ;  /* 0x00001fff00007589 */ /* 0x000f6200000e0000 */
[----:B------:R-:W-:Y:S01]  /*0400*/  ELECT P0, URZ, PT ;  /* 0x00000000003f782f */ /* 0x000fe20003800000 */
[----:B------:R-:W1:Y:S01]  /*0410*/  S2UR UR17, SR_CTAID.Y ;  /* 0x00000000001179c3 */ /* 0x000e620000002600 */
[----:B0-----:R-:W-:Y:S01]  /*0420*/  ULDC UR5, c[0x0][0x65c] ;  /* 0x0001970000057ab9 */ /* 0x001fe20000000800 */
[----:B------:R-:W-:Y:S01]  /*0430*/  UMOV UR12, 0x20 ;  /* 0x00000020000c7882 */ /* 0x000fe20000000000 */
[----:B------:R-:W-:Y:S01]  /*0440*/  UISETP.NE.AND UP2, UPT, UR5, 0x1, UPT ;  /* 0x000000010500788c */ /* 0x000fe2000bf45270 */
[----:B------:R-:W-:Y:S01]  /*0450*/  NOP ;  /* 0x0000000000007918 */ /* 0x000fe20000000000 */
[----:B------:R-:W-:Y:S02]  /*0460*/  NOP ;  /* 0x0000000000007918 */ /* 0x000fe40000000000 */
[----:B------:R-:W-:Y:S01]  /*0470*/  UP2UR UR45, UPR, URZ, 0x4 ;  /* 0x000000043f2d7883 */ /* 0x000fe20008000000 */
[----:B------:R-:W0:Y:S01]  /*0480*/  S2UR UR4, SR_CTAID.X ;  /* 0x00000000000479c3 */ /* 0x000e220000002500 */
[----:B------:R-:W-:-:S02]  /*0490*/  PLOP3.LUT P2, PT, PT, PT, UP2, 0x80, 0x0 ;  /* 0x000000000000781c */ /* 0x000fc40003f4f028 */
[----:B------:R-:W-:Y:S02]  /*04a0*/  PLOP3.LUT P4, PT, PT, PT, UP2, 0x80, 0x0 ;  /* 0x000000000000781c */ /* 0x000fe40003f8f028 */
[----:B------:R-:W-:Y:S01]  /*04b0*/  PLOP3.LUT P3, PT, PT, PT, UP2, 0x80, 0x0 ;  /* 0x000000000000781c */ /* 0x000fe20003f6f028 */
[----:B------:R-:W-:Y:S01]  /*04c0*/  @UP2 ULDC UR14, c[0x0][0x10] ;  /* 0x00000400000e2ab9 */ /* 0x000fe20000000800 */
[----:B------:R-:W-:Y:S01]  /*04d0*/  @UP2 UMOV UR9, URZ ;  /* 0x0000003f00092c82 */ /* 0x000fe20008000000 */
[----:B------:R-:W-:Y:S01]  /*04e0*/  @!UP2 ULDC UR11, c[0x0][0xc] ;  /* 0x00000300000baab9 */ /* 0x000fe20000000800 */
[----:B-----5:R-:W-:Y:S01]  /*04f0*/  ISETP.NE.OR P0, PT, R0, RZ, !P0 ;  /* 0x000000ff0000720c */ /* 0x020fe20004705670 */
[----:B-1----:R-:W-:Y:S02]  /*0500*/  @UP2 UMOV UR7, UR17 ;  /* 0x0000001100072c82 */ /* 0x002fe40008000000 */
[----:B------:R-:W-:Y:S01]  /*0510*/  @UP2 UMOV UR8, UR7 ;  /* 0x0000000700082c82 */ /* 0x000fe20008000000 */
[----:B------:R-:W-:Y:S01]  /*0520*/  @!UP2 UMOV UR7, UR17 ;  /* 0x000000110007ac82 */ /* 0x000fe20008000000 */
[----:B0-----:R-:W-:-:S08]  /*0530*/  @UP2 UIMAD.WIDE.U32 UR14, UR4, UR14, UR8 ;  /* 0x0000000e040e22a5 */ /* 0x001fd0000f8e0008 */
[----:B------:R-:W-:Y:S01]  /*0540*/  VOTEU.ALL UP0, P0 ;  /* 0x00000000003f7886 */ /* 0x000fe20000000000 */
[----:B------:R-:W-:Y:S01]  /*0550*/  VOTEU.ALL UP1, P0 ;  /* 0x00000000003f7886 */ /* 0x000fe20000020000 */
[----:B------:R-:W-:-:S03]  /*0560*/  IMAD.U32 R2, RZ, RZ, UR14 ;  /* 0x0000000eff027e24 */ /* 0x000fc6000f8e00ff */
[----:B------:R-:W0:Y:S01]  /*0570*/  @!UP0 S2UR UR6, SR_CgaCtaId ;  /* 0x00000000000689c3 */ /* 0x000e220000008800 */
[----:B------:R-:W-:Y:S01]  /*0580*/  @!UP0 UMOV UR5, 0x400 ;  /* 0x0000040000058882 */ /* 0x000fe20000000000 */
[----:B------:R-:W-:-:S04]  /*0590*/  @!UP0 UIADD3 UR12, -UR12, 0x100000, URZ ;  /* 0x001000000c0c8890 */ /* 0x000fc8000fffe13f */
[----:B------:R-:W-:Y:S02]  /*05a0*/  @!UP0 USHF.L.U32 UR13, UR12, 0xb, URZ ;  /* 0x0000000b0c0d8899 */ /* 0x000fe4000800063f */
[----:B------:R-:W-:Y:S01]  /*05b0*/  @!UP0 USHF.L.U32 UR12, UR12, 0x1, URZ ;  /* 0x000000010c0c8899 */ /* 0x000fe2000800063f */
[----:B------:R-:W-:Y:S01]  /*05c0*/  IMAD.U32 R3, RZ, RZ, UR15 ;  /* 0x0000000fff037e24 */ /* 0x000fe2000f8e00ff */
[----:B0-----:R-:W-:Y:S01]  /*05d0*/  @!UP0 ULEA UR16, UR6, UR5, 0x18 ;  /* 0x0000000506108291 */ /* 0x001fe2000f8ec03f */
[----:B------:R-:W-:Y:S01]  /*05e0*/  VOTEU.ALL UP0, P0 ;  /* 0x00000000003f7886 */ /* 0x000fe20000000000 */
[----:B------:R-:W-:Y:S01]  /*05f0*/  PLOP3.LUT P0, PT, PT, PT, UP2, 0x80, 0x0 ;  /* 0x000000000000781c */ /* 0x000fe20003f0f028 */
[----:B------:R-:W-:Y:S01]  /*0600*/  UMOV UR5, URZ ;  /* 0x0000003f00057c82 */ /* 0x000fe20008000000 */
[----:B------:R-:W-:Y:S01]  /*0610*/  @UP2 UMOV UR6, URZ ;  /* 0x0000003f00062c82 */ /* 0x000fe20008000000 */
[----:B------:R-:W-:Y:S02]  /*0620*/  @!UP2 UIMAD.WIDE.U32 UR8, UR11, UR7, UR4 ;  /* 0x000000070b08a2a5 */ /* 0x000fe4000f8e0004 */
[----:B------:R-:W-:-:S04]  /*0630*/  @UP2 UIADD3 UR6, UR15, UR6, URZ ;  /* 0x000000060f062290 */ /* 0x000fc8000fffe03f */
[----:B------:R-:W-:Y:S01]  /*0640*/  IMAD.U32 R5, RZ, RZ, UR9 ;  /* 0x00000009ff057e24 */ /* 0x000fe2000f8e00ff */
[----:B------:R-:W0:Y:S02]  /*0650*/  FENCE.VIEW.ASYNC.S ;  /* 0x00000000000073c6 */ /* 0x000e240000000000 */
[----:B0-----:R0:W2:Y:S01]  /*0660*/  @!UP0 SYNCS.EXCH.64 URZ, [UR16+0x70], UR12 ;  /* 0x0000700c103f85b2 */ /* 0x0010a20008000100 */
[----:B------:R-:W-:Y:S02]  /*0670*/  @P2 IMAD.U32 R6, RZ, RZ, UR6 ;  /* 0x00000006ff062e24 */ /* 0x000fe4000f8e00ff */
[----:B------:R-:W-:Y:S01]  /*0680*/  @P0 IMAD.MOV.U32 R7, RZ, RZ, R2 ;  /* 0x000000ffff070224 */ /* 0x000fe200078e0002 */
[----:B------:R-:W-:Y:S01]  /*0690*/  MOV R2, UR8 ;  /* 0x0000000800027c02 */ /* 0x000fe20008000f00 */
[----:B------:R-:W-:Y:S02]  /*06a0*/  @!P4 IMAD.MOV.U32 R6, RZ, RZ, R5 ;  /* 0x000000ffff06c224 */ /* 0x000fe400078e0005 */
[----:B------:R-:W-:-:S02]  /*06b0*/  IMAD.U32 R3, RZ, RZ, UR9 ;  /* 0x00000009ff037e24 */ /* 0x000fc4000f8e00ff */
[----:B------:R-:W-:Y:S01]  /*06c0*/  @!P3 IMAD.MOV.U32 R7, RZ, RZ, R2 ;  /* 0x000000ffff07b224 */ /* 0x000fe200078e0002 */
[----:B------:R0:W-:Y:S01]  /*06d0*/  STL [R1+0x200], R6 ;  /* 0x0002000601007387 */ /* 0x0001e20000100800 */
[----:B------:R-:W-:-:S03]  /*06e0*/  IMAD.U32 R4, RZ, RZ, UR8 ;  /* 0x00000008ff047e24 */ /* 0x000fc6000f8e00ff */
[----:B------:R0:W-:Y:S01]  /*06f0*/  STL [R1+0x204], R7 ;  /* 0x0002040701007387 */ /* 0x0001e20000100800 */
[----:B------:R0:W2:Y:S01]  /*0700*/  @!UP1 SYNCS.EXCH.64 URZ, [UR16+0x78], UR12 ;  /* 0x0000780c103f95b2 */ /* 0x0000a20008000100 */
[----:B------:R-:W-:Y:S01]  /*0710*/  NOP ;  /* 0x0000000000007918 */ /* 0x000fe20000000000 */
[----:B--234-:R-:W-:Y:S06]  /*0720*/  BAR.SYNC.DEFER_BLOCKING 0x0 ;  /* 0x0000000000007b1d */ /* 0x01cfec0000010000 */
[----:B------:R-:W-:Y:S05]  /*0730*/  @!P1 BRA `(.L_x_3) ;  /* 0x0000015400d49947 */ /* 0x000fea0003800000 */
[----:B------:R-:W-:-:S06]  /*0740*/  UISETP.GT.U32.AND UP0, UPT, UR18, 0x1, UPT ;  /* 0x000000011200788c */ /* 0x000fcc000bf04070 */
[----:B------:R-:W-:-:S13]  /*0750*/  PLOP3.LUT P0, PT, PT, PT, UP0, 0x80, 0x0 ;  /* 0x000000000000781c */ /* 0x000fda0003f0f008 */
[----:B0-----:R-:W-:Y:S05]  /*0760*/  @P0 EXIT ;  /* 0x000000000000094d */ /* 0x001fea0003800000 */
[----:B------:R-:W-:Y:S01]  /*0770*/  ULDC.64 UR8, c[0x0][0x650] ;  /* 0x0001940000087ab9 */ /* 0x000fe20000000a00 */
[----:B------:R-:W-:Y:S01]  /*0780*/  UMOV UR41, 0xffffffff ;  /* 0xffffffff00297882 */ /* 0x000fe20000000000 */
[----:B------:R-:W-:Y:S01]  /*0790*/  ISETP.GE.U32.AND P0, PT, R7, UR8, PT ;  /* 0x0000000807007c0c */ /* 0x000fe2000bf06070 */
[----:B------:R-:W-:Y:S01]  /*07a0*/  UMOV UR42, 0xffffffff ;  /* 0xffffffff002a7882 */ /* 0x000fe20000000000 */
[----:B------:R-:W-:Y:S01]  /*07b0*/  UMOV UR43, 0xffffffff ;  /* 0xffffffff002b7882 */ /* 0x000fe20000000000 */
[----:B------:R-:W-:Y:S02]  /*07c0*/  PRMT R0, RZ, 0x7610, R0 ;  /* 0x00007610ff007816 */ /* 0x000fe40000000000 */
[----:B------:R-:W-:-:S13]  /*07d0*/  ISETP.GE.U32.AND.EX P0, PT, R6, UR9, PT, P0 ;  /* 0x0000000906007c0c */ /* 0x000fda000bf06100 */
[----:B------:R-:W-:Y:S05]  /*07e0*/  @P0 BRA `(.L_x_4) ;  /* 0x0000000400800947 */ /* 0x000fea0003800000 */
[----:B------:R-:W-:Y:S01]  /*07f0*/  I2FP.F32.U32 R0, UR4 ;  /* 0x0000000400007c45 */ /* 0x000fe20008201000 */
[----:B------:R-:W-:Y:S01]  /*0800*/  ULDC.64 UR16, c[0x0][0x628] ;  /* 0x00018a0000107ab9 */ /* 0x000fe20000000a00 */
[----:B------:R-:W-:Y:S01]  /*0810*/  ULDC UR6, c[0x0][0x150] ;  /* 0x0000540000067ab9 */ /* 0x000fe20000000800 */
[----:B------:R-:W-:Y:S01]  /*0820*/  ISETP.NE.U32.AND P0, PT, RZ, UR16, PT ;  /* 0x00000010ff007c0c */ /* 0x000fe2000bf05070 */
[----:B------:R-:W-:Y:S01]  /*0830*/  ULDC UR15, c[0x0][0x630] ;  /* 0x00018c00000f7ab9 */ /* 0x000fe20000000800 */
[----:B------:R-:W-:Y:S01]  /*0840*/  FMUL R0, R0, UR6 ;  /* 0x0000000600007c20 */ /* 0x000fe20008400000 */
[----:B------:R-:W-:Y:S01]  /*0850*/  R2UR UR18, R7 ;  /* 0x00000000071272ca */ /* 0x000fe200000e0000 */
[----:B------:R-:W-:Y:S01]  /*0860*/  ULDC UR20, c[0x0][0x154] ;  /* 0x0000550000147ab9 */ /* 0x000fe20000000800 */
[----:B------:R-:W-:Y:S01]  /*0870*/  ISETP.NE.AND.EX P0, PT, RZ, UR17, PT, P0 ;  /* 0x00000011ff007c0c */ /* 0x000fe2000bf05300 */
[----:B------:R0:W1:Y:S01]  /*0880*/  F2I.U32.TRUNC.NTZ R2, R0 ;  /* 0x0000000000027305 */ /* 0x000062000020f000 */
[----:B------:R-:W-:-:S02]  /*0890*/  R2UR UR19, R6 ;  /* 0x00000000061372ca */ /* 0x000fc400000e0000 */
[----:B------:R-:W-:Y:S02]  /*08a0*/  R2UR UR8, R7 ;  /* 0x00000000070872ca */ /* 0x000fe400000e0000 */
[----:B------:R-:W-:-:S07]  /*08b0*/  R2UR UR9, R6 ;  /* 0x00000000060972ca */ /* 0x000fce00000e0000 */
[----:B0-----:R-:W-:Y:S08]  /*08c0*/  @!P0 BRA `(.L_x_5) ;  /* 0x0000000000308947 */ /* 0x001ff00003800000 */
[----:B------:R-:W-:Y:S01]  /*08d0*/  R2UR UR8, R7 ;  /* 0x00000000070872ca */ /* 0x000fe200000e0000 */
[----:B------:R-:W-:Y:S01]  /*08e0*/  ULDC UR6, c[0x0][0x634] ;  /* 0x00018d0000067ab9 */ /* 0x000fe20000000800 */
[----:B------:R-:W-:-:S11]  /*08f0*/  R2UR UR14, R6 ;  /* 0x00000000060e72ca */ /* 0x000fd600000e0000 */
[----:B------:R-:W-:-:S04]  /*0900*/  UIADD3 UR6, UP0, UR8, UR6, URZ ;  /* 0x0000000608067290 */ /* 0x000fc8000ff1e03f */
[----:B------:R-:W-:-:S04]  /*0910*/  UIADD3.X UR14, URZ, UR14, URZ, UP0, !UPT ;  /* 0x0000000e3f0e7290 */ /* 0x000fc800087fe43f */
[----:B------:R-:W-:-:S04]  /*0920*/  UIMAD.WIDE.U32 UR8, UR14, UR16, URZ ;  /* 0x000000100e0872a5 */ /* 0x000fc8000f8e003f */
[----:B------:R-:W-:Y:S02]  /*0930*/  UIMAD.WIDE.U32 UR10, UP0, UR6, UR17, UR8 ;  /* 0x00000011060a72a5 */ /* 0x000fe4000f800008 */
[----:B------:R-:W-:Y:S02]  /*0940*/  UIMAD.WIDE.U32 UR8, UR6, UR16, URZ ;  /* 0x00000010060872a5 */ /* 0x000fe4000f8e003f */
[----:B------:R-:W-:Y:S02]  /*0950*/  UIADD3.X UR13, URZ, URZ, URZ, UP0, !UPT ;  /* 0x0000003f3f0d7290 */ /* 0x000fe400087fe43f */
[----:B------:R-:W-:Y:S01]  /*0960*/  UIADD3 URZ, UP0, UR9, UR10, URZ ;  /* 0x0000000a093f7290 */ /* 0x000fe2000ff1e03f */
[----:B------:R-:W-:-:S03]  /*0970*/  UMOV UR12, UR11 ;  /* 0x0000000b000c7c82 */ /* 0x000fc60008000000 */
[----:B------:R-:W-:-:S12]  /*0980*/  UIMAD.WIDE.U32.X UR8, UR14, UR17, UR12, UP0 ;  /* 0x000000110e0872a5 */ /* 0x000fd800080e040c */
.L_x_5:
[----:B------:R-:W-:Y:S01]  /*0990*/  USHF.R.U64 UR43, UR8, UR15, UR9 ;  /* 0x0000000f082b7299 */ /* 0x000fe20008001209 */
[----:B------:R-:W-:Y:S01]  /*09a0*/  I2FP.F32.U32 R0, UR7 ;  /* 0x0000000700007c45 */ /* 0x000fe20008201000 */
[----:B------:R-:W-:Y:S01]  /*09b0*/  USHF.R.U32.HI UR5, URZ, UR15, UR9 ;  /* 0x0000000f3f057299 */ /* 0x000fe20008011609 */
[----:B-1----:R-:W-:Y:S01]  /*09c0*/  R2UR UR12, R2 ;  /* 0x00000000020c72ca */ /* 0x002fe200000e0000 */
[----:B------:R-:W-:Y:S02]  /*09d0*/  UIADD3 UR6, UP0, URZ, -UR43, URZ ;  /* 0x8000002b3f067290 */ /* 0x000fe4000ff1e03f */
[----:B------:R-:W-:Y:S01]  /*09e0*/  FMUL R0, R0, UR20 ;  /* 0x0000001400007c20 */ /* 0x000fe20008400000 */
[----:B------:R-:W-:Y:S01]  /*09f0*/  ULDC.64 UR8, c[0x0][0x620] ;  /* 0x0001880000087ab9 */ /* 0x000fe20000000a00 */
[----:B------:R-:W-:Y:S01]  /*0a00*/  UIADD3.X UR5, URZ, ~UR5, URZ, UP0, !UPT ;  /* 0x800000053f057290 */ /* 0x000fe200087fe43f */
[----:B------:R-:W-:Y:S01]  /*0a10*/  UMOV UR10, UR18 ;  /* 0x00000012000a7c82 */ /* 0x000fe20008000000 */
[----:B------:R-:W-:-:S02]  /*0a20*/  UMOV UR11, UR19 ;  /* 0x00000013000b7c82 */ /* 0x000fc40008000000 */
[----:B------:R-:W-:Y:S01]  /*0a30*/  UIMAD UR5, UR5, UR8, URZ ;  /* 0x00000008050572a4 */ /* 0x000fe2000f8e023f */
[----:B------:R-:W0:Y:S01]  /*0a40*/  F2I.U32.TRUNC.NTZ R0, R0 ;  /* 0x0000000000007305 */ /* 0x000e22000020f000 */
[----:B------:R-:W-:Y:S02]  /*0a50*/  UIMAD.WIDE.U32 UR10, UR6, UR8, UR10 ;  /* 0x00000008060a72a5 */ /* 0x000fe4000f8e000a */
[----:B------:R-:W-:Y:S01]  /*0a60*/  UIMAD UR6, UR6, UR9, UR5 ;  /* 0x00000009060672a4 */ /* 0x000fe2000f8e0205 */
[----:B------:R-:W-:Y:S01]  /*0a70*/  ULDC UR21, c[0x0][0x658] ;  /* 0x0001960000157ab9 */ /* 0x000fe20000000800 */
[----:B------:R-:W-:Y:S02]  /*0a80*/  UMOV UR19, 0xffffffff ;  /* 0xffffffff00137882 */ /* 0x000fe40000000000 */
[----:B------:R-:W-:Y:S01]  /*0a90*/  UIADD3 UR6, UR11, UR6, URZ ;  /* 0x000000060b067290 */ /* 0x000fe2000fffe03f */
[----:B------:R-:W-:Y:S01]  /*0aa0*/  ULDC UR15, c[0x0][0x618] ;  /* 0x00018600000f7ab9 */ /* 0x000fe20000000800 */
[----:B------:R-:W-:Y:S01]  /*0ab0*/  ULDC.64 UR8, c[0x0][0x640] ;  /* 0x0001900000087ab9 */ /* 0x000fe20000000a00 */
[----:B------:R-:W-:Y:S01]  /*0ac0*/  USHF.L.U32 UR11, UR19, UR21, URZ ;  /* 0x00000015130b7299 */ /* 0x000fe2000800063f */
[----:B------:R-:W-:Y:S01]  /*0ad0*/  ISETP.NE.U32.AND P0, PT, RZ, UR8, PT ;  /* 0x00000008ff007c0c */ /* 0x000fe2000bf05070 */
[----:B------:R-:W-:-:S02]  /*0ae0*/  USHF.R.U64 UR19, UR10, UR15, UR6 ;  /* 0x0000000f0a137299 */ /* 0x000fc40008001206 */
[----:B------:R-:W-:Y:S01]  /*0af0*/  USHF.R.U32.HI UR10, URZ, UR15, UR6 ;  /* 0x0000000f3f0a7299 */ /* 0x000fe20008011606 */
[----:B0-----:R-:W-:Y:S01]  /*0b00*/  R2UR UR14, R0 ;  /* 0x00000000000e72ca */ /* 0x001fe200000e0000 */
[----:B------:R-:W-:Y:S01]  /*0b10*/  ULDC UR17, c[0x0][0x608] ;  /* 0x0001820000117ab9 */ /* 0x000fe20000000800 */
[----:B------:R-:W-:Y:S01]  /*0b20*/  ISETP.NE.AND.EX P0, PT, RZ, UR9, PT, P0 ;  /* 0x00000009ff007c0c */ /* 0x000fe2000bf05300 */
[----:B------:R-:W-:Y:S02]  /*0b30*/  USHF.R.U64 UR23, UR19, UR17, UR10 ;  /* 0x0000001113177299 */ /* 0x000fe4000800120a */
[----:B------:R-:W-:Y:S01]  /*0b40*/  USHF.R.U32.HI UR10, URZ, UR17, UR10 ;  /* 0x000000113f0a7299 */ /* 0x000fe2000801160a */
[----:B------:R-:W-:Y:S01]  /*0b50*/  UMOV UR16, 0x1 ;  /* 0x0000000100107882 */ /* 0x000fe20000000000 */
[----:B------:R-:W-:Y:S02]  /*0b60*/  UIADD3 UR12, -UR12, URZ, URZ ;  /* 0x0000003f0c0c7290 */ /* 0x000fe4000fffe13f */
[----:B------:R-:W-:-:S02]  /*0b70*/  USHF.R.U64 UR24, UR23, UR21, UR10 ;  /* 0x0000001517187299 */ /* 0x000fc4000800120a */
[----:B------:R-:W-:Y:S01]  /*0b80*/  USHF.L.U32 UR6, UR16, UR21, URZ ;  /* 0x0000001510067299 */ /* 0x000fe2000800063f */
[----:B------:R-:W-:Y:S01]  /*0b90*/  ULDC UR13, c[0x0][0x144] ;  /* 0x00005100000d7ab9 */ /* 0x000fe20000000800 */
[----:B------:R-:W-:Y:S01]  /*0ba0*/  ULDC UR5, c[0x0][0x600] ;  /* 0x0001800000057ab9 */ /* 0x000fe20000000800 */
[----:B------:R-:W-:Y:S02]  /*0bb0*/  ULOP3.LUT UR16, URZ, UR11, URZ, 0x33, !UPT ;  /* 0x0000000b3f107292 */ /* 0x000fe4000f8e333f */
[----:B------:R-:W-:Y:S02]  /*0bc0*/  USHF.R.U32.HI UR11, URZ, UR21, UR10 ;  /* 0x000000153f0b7299 */ /* 0x000fe4000801160a */
[----:B------:R-:W-:Y:S02]  /*0bd0*/  UIADD3 UR18, UR5, -0x1, URZ ;  /* 0xffffffff05127890 */ /* 0x000fe4000fffe03f */
[----:B------:R-:W-:Y:S02]  /*0be0*/  UIADD3 UR20, -UR14, URZ, URZ ;  /* 0x0000003f0e147290 */ /* 0x000fe4000fffe13f */
[----:B------:R-:W-:Y:S01]  /*0bf0*/  UIMAD UR4, UR13, UR12, UR4 ;  /* 0x0000000c0d0472a4 */ /* 0x000fe2000f8e0204 */
[----:B------:R-:W-:Y:S01]  /*0c00*/  ULDC UR25, c[0x0][0x148] ;  /* 0x0000520000197ab9 */ /* 0x000fe20000000800 */
[----:B------:R-:W-:Y:S01]  /*0c10*/  ULDC UR21, c[0x0][0x648] ;  /* 0x0001920000157ab9 */ /* 0x000fe20000000800 */
[----:B------:R-:W-:Y:S01]  /*0c20*/  ULDC UR22, c[0x0][0x638] ;  /* 0x00018e0000167ab9 */ /* 0x000fe20000000800 */
[----:B------:R-:W-:Y:S01]  /*0c30*/  UMOV UR10, UR24 ;  /* 0x00000018000a7c82 */ /* 0x000fe20008000000 */
[----:B------:R-:W-:Y:S07]  /*0c40*/  @!P0 BRA `(.L_x_6) ;  /* 0x0000000000308947 */ /* 0x000fee0003800000 */
[----:B------:R-:W-:Y:S02]  /*0c50*/  ULDC UR14, c[0x0][0x64c] ;  /* 0x00019300000e7ab9 */ /* 0x000fe40000000800 */
        /* <DEDUP_REMOVED lines=8> */
[----:B------:R-:W-:-:S07]  /*0ce0*/  UIMAD.WIDE.U32.X UR8, UR17, UR9, UR14, UP0 ;  /* 0x00000009110872a5 */ /* 0x000fce00080e040e */
[----:B------:R-:W-:Y:S01]  /*0cf0*/  UMOV UR10, UR8 ;  /* 0x00000008000a7c82 */ /* 0x000fe20008000000 */
[----:B------:R-:W-:-:S05]  /*0d00*/  UMOV UR11, UR9 ;  /* 0x00000009000b7c82 */ /* 0x000fca0008000000 */
.L_x_6:
[----:B------:R-:W-:Y:S01]  /*0d10*/  UISETP.NE.AND UP0, UPT, UR45, URZ, UPT ;  /* 0x0000003f2d00728c */ /* 0x000fe2000bf05270 */
[----:B------:R-:W-:Y:S01]  /*0d20*/  MOV R0, 0x1 ;  /* 0x0000000100007802 */ /* 0x000fe20000000f00 */
[----:B------:R-:W-:Y:S02]  /*0d30*/  USHF.R.U64 UR8, UR10, UR21, UR11 ;  /* 0x000000150a087299 */ /* 0x000fe4000800120b */
[----:B------:R-:W-:Y:S02]  /*0d40*/  ULOP3.LUT UR16, UR23, UR16, URZ, 0xc0, !UPT ;  /* 0x0000001017107292 */ /* 0x000fe4000f8ec03f */
[----:B------:R-:W-:Y:S02]  /*0d50*/  ULOP3.LUT UR18, UR19, UR18, URZ, 0xc0, !UPT ;  /* 0x0000001213127292 */ /* 0x000fe4000f8ec03f */
[----:B------:R-:W-:-:S03]  /*0d60*/  UIMAD UR16, UR6, UR8, UR16 ;  /* 0x00000008061072a4 */ /* 0x000fc6000f8e0210 */
[----:B------:R-:W-:Y:S02]  /*0d70*/  @UP0 UIMAD UR4, UR25, UR20, UR7 ;  /* 0x00000014190402a4 */ /* 0x000fe4000f8e0207 */
[----:B------:R-:W-:-:S04]  /*0d80*/  UIADD3 UR7, -UR8, URZ, URZ ;  /* 0x0000003f08077290 */ /* 0x000fc8000fffe13f */
[----:B------:R-:W-:-:S03]  /*0d90*/  UIMAD UR6, UR7, UR22, UR24 ;  /* 0x00000016070672a4 */ /* 0x000fc6000f8e0218 */
[----:B------:R-:W-:Y:S01]  /*0da0*/  ULDC UR7, c[0x0][0x610] ;  /* 0x0001840000077ab9 */ /* 0x000fe20000000800 */
[----:B------:R-:W-:Y:S02]  /*0db0*/  UIMAD UR6, UR6, UR5, UR18 ;  /* 0x00000005060672a4 */ /* 0x000fe4000f8e0212 */
[----:B------:R-:W-:-:S04]  /*0dc0*/  UIMAD UR4, UR16, UR7, UR4 ;  /* 0x00000007100472a4 */ /* 0x000fc8000f8e0204 */
[----:B------:R-:W-:Y:S02]  /*0dd0*/  USEL UR42, UR6, UR4, !UP0 ;  /* 0x00000004062a7287 */ /* 0x000fe4000c000000 */
[----:B------:R-:W-:-:S12]  /*0de0*/  USEL UR41, UR4, UR6, !UP0 ;  /* 0x0000000604297287 */ /* 0x000fd8000c000000 */
.L_x_4:
[----:B------:R-:W-:-:S08]  /*0df0*/  NOP ;  /* 0x0000000000007918 */ /* 0x000fd00000000000 */
[----:B------:R-:W0:Y:S02]  /*0e00*/  USETMAXREG.TRY_ALLOC.CTAPOOL UP0, 0xf0 ;  /* 0x000000f0000079c8 */ /* 0x000e240008000600 */
[----:B0-----:R-:W-:-:S13]  /*0e10*/  PLOP3.LUT P0, PT, PT, PT, UP0, 0x80, 0x0 ;  /* 0x000000000000781c */ /* 0x001fda0003f0f008 */
[----:B------:R-:W-:Y:S05]  /*0e20*/  @!P0 BRA `(.L_x_4) ;  /* 0xfffffffc00f08947 */ /* 0x000fea000383ffff */
[----:B------:R-:W-:Y:S01]  /*0e30*/  ULDC.64 UR4, c[0x0][0x598] ;  /* 0x0001660000047ab9 */ /* 0x000fe20000000a00 */
[----:B------:R-:W-:Y:S01]  /*0e40*/  ULDC.64 UR36, c[0x0][0x208] ;  /* 0x0000820000247ab9 */ /* 0x000fe20000000a00 */
[----:B------:R-:W-:-:S04]  /*0e50*/  ISETP.NE.U32.AND P0, PT, RZ, UR4, PT ;  /* 0x00000004ff007c0c */ /* 0x000fc8000bf05070 */
[----:B------:R-:W-:-:S13]  /*0e60*/  ISETP.NE.AND.EX P0, PT, RZ, UR5, PT, P0 ;  /* 0x00000005ff007c0c */ /* 0x000fda000bf05300 */
[----:B------:R-:W-:Y:S05]  /*0e70*/  @!P0 BRA `(.L_x_7) ;  /* 0x00000000001c8947 */ /* 0x000fea0003800000 */
[----:B------:R-:W0:Y:S02]  /*0e80*/  LDC.64 R2, c[0x0][0x598] ;  /* 0x00016600ff027b82 */ /* 0x000e240000000a00 */
[----:B0-----:R-:W2:Y:S02]  /*0e90*/  LDG.E.64 R2, desc[UR36][R2.64] ;  /* 0x0000002402027981 */ /* 0x001ea4000c1e1b00 */
[----:B--2---:R-:W-:-:S04]  /*0ea0*/  ISETP.NE.U32.AND P0, PT, R2, RZ, PT ;  /* 0x000000ff0200720c */ /* 0x004fc80003f05070 */
[----:B------:R-:W-:-:S13]  /*0eb0*/  ISETP.NE.AND.EX P0, PT, R3, RZ, PT, P0 ;  /* 0x000000ff0300720c */ /* 0x000fda0003f05300 */
[----:B------:R-:W-:Y:S05]  /*0ec0*/  @!P0 BRA `(.L_x_7) ;  /* 0x0000000000088947 */ /* 0x000fea0003800000 */
[----:B------:R0:W5:Y:S01]  /*0ed0*/  LD.E R2, desc[UR36][R2.64] ;  /* 0x0000002402027980 */ /* 0x000162000c101900 */
[----:B------:R-:W-:Y:S05]  /*0ee0*/  BRA `(.L_x_8) ;  /* 0x0000000000247947 */ /* 0x000fea0003800000 */
.L_x_7:
[----:B------:R-:W-:Y:S02]  /*0ef0*/  ULDC.64 UR4, c[0x0][0x588] ;  /* 0x0001620000047ab9 */ /* 0x000fe40000000a00 */
[----:B------:R-:W-:-:S04]  /*0f00*/  ISETP.NE.U32.AND P0, PT, RZ, UR4, PT ;  /* 0x00000004ff007c0c */ /* 0x000fc8000bf05070 */
[----:B------:R-:W-:-:S13]  /*0f10*/  ISETP.NE.AND.EX P0, PT, RZ, UR5, PT, P0 ;  /* 0x00000005ff007c0c */ /* 0x000fda000bf05300 */
[----:B------:R-:W-:Y:S05]  /*0f20*/  @!P0 BRA `(.L_x_9) ;  /* 0x00000000000c8947 */ /* 0x000fea0003800000 */
[----:B------:R-:W0:Y:S02]  /*0f30*/  LDC.64 R2, c[0x0][0x588] ;  /* 0x00016200ff027b82 */ /* 0x000e240000000a00 */
[----:B0-----:R1:W5:Y:S01]  /*0f40*/  LDG.E R2, desc[UR36][R2.64] ;  /* 0x0000002402027981 */ /* 0x001362000c1e1900 */
[----:B------:R-:W-:Y:S05]  /*0f50*/  BRA `(.L_x_8) ;  /* 0x0000000000087947 */ /* 0x000fea0003800000 */
.L_x_9:
[----:B------:R-:W-:Y:S02]  /*0f60*/  ULDC UR4, c[0x0][0x580] ;  /* 0x0001600000047ab9 */ /* 0x000fe40000000800 */
[----:B------:R-:W-:-:S07]  /*0f70*/  IMAD.U32 R2, RZ, RZ, UR4 ;  /* 0x00000004ff027e24 */ /* 0x000fce000f8e00ff */
.L_x_8:
[----:B------:R-:W-:Y:S02]  /*0f80*/  ULDC.64 UR4, c[0x0][0x5a0] ;  /* 0x0001680000047ab9 */ /* 0x000fe40000000a00 */
[----:B------:R-:W-:-:S04]  /*0f90*/  ISETP.NE.U32.AND P0, PT, RZ, UR4, PT ;  /* 0x00000004ff007c0c */ /* 0x000fc8000bf05070 */
[----:B------:R-:W-:-:S13]  /*0fa0*/  ISETP.NE.AND.EX P0, PT, RZ, UR5, PT, P0 ;  /* 0x00000005ff007c0c */ /* 0x000fda000bf05300 */
[----:B------:R-:W-:Y:S05]  /*0fb0*/  @!P0 BRA `(.L_x_10) ;  /* 0x00000000001c8947 */ /* 0x000fea0003800000 */
[----:B------:R-:W2:Y:S02]  /*0fc0*/  LDC.64 R4, c[0x0][0x5a0] ;  /* 0x00016800ff047b82 */ /* 0x000ea40000000a00 */
[----:B--2---:R-:W2:Y:S02]  /*0fd0*/  LDG.E.64 R4, desc[UR36][R4.64] ;  /* 0x0000002404047981 */ /* 0x004ea4000c1e1b00 */
[----:B--2---:R-:W-:-:S04]  /*0fe0*/  ISETP.NE.U32.AND P0, PT, R4, RZ, PT ;  /* 0x000000ff0400720c */ /* 0x004fc80003f05070 */
[----:B------:R-:W-:-:S13]  /*0ff0*/  ISETP.NE.AND.EX P0, PT, R5, RZ, PT, P0 ;  /* 0x000000ff0500720c */ /* 0x000fda0003f05300 */
[----:B------:R-:W-:Y:S05]  /*1000*/  @!P0 BRA `(.L_x_10) ;  /* 0x0000000000088947 */ /* 0x000fea0003800000 */
[----:B------:R2:W5:Y:S01]  /*1010*/  LD.E R16, desc[UR36][R4.64] ;  /* 0x0000002404107980 */ /* 0x000562000c101900 */
[----:B------:R-:W-:Y:S05]  /*1020*/  BRA `(.L_x_11) ;  /* 0x0000000000247947 */ /* 0x000fea0003800000 */
.L_x_10:
[----:B------:R-:W-:Y:S02]  /*1030*/  ULDC.64 UR4, c[0x0][0x590] ;  /* 0x0001640000047ab9 */ /* 0x000fe40000000a00 */
[----:B------:R-:W-:-:S04]  /*1040*/  ISETP.NE.U32.AND P0, PT, RZ, UR4, PT ;  /* 0x00000004ff007c0c */ /* 0x000fc8000bf05070 */
[----:B------:R-:W-:-:S13]  /*1050*/  ISETP.NE.AND.EX P0, PT, RZ, UR5, PT, P0 ;  /* 0x00000005ff007c0c */ /* 0x000fda000bf05300 */
[----:B------:R-:W-:Y:S05]  /*1060*/  @!P0 BRA `(.L_x_12) ;  /* 0x00000000000c8947 */ /* 0x000fea0003800000 */
[----:B------:R-:W2:Y:S02]  /*1070*/  LDC.64 R16, c[0x0][0x590] ;  /* 0x00016400ff107b82 */ /* 0x000ea40000000a00 */
[----:B--2---:R3:W5:Y:S01]  /*1080*/  LDG.E R16, desc[UR36][R16.64] ;  /* 0x0000002410107981 */ /* 0x004762000c1e1900 */
[----:B------:R-:W-:Y:S05]  /*1090*/  BRA `(.L_x_11) ;  /* 0x0000000000087947 */ /* 0x000fea0003800000 */
.L_x_12:
[----:B------:R-:W-:Y:S02]  /*10a0*/  ULDC UR4, c[0x0][0x584] ;  /* 0x0001610000047ab9 */ /* 0x000fe40000000800 */
[----:B------:R-:W-:-:S07]  /*10b0*/  IMAD.U32 R16, RZ, RZ, UR4 ;  /* 0x00000004ff107e24 */ /* 0x000fce000f8e00ff */
.L_x_11:
[----:B------:R-:W-:-:S13]  /*10c0*/  LOP3.LUT P0, RZ, R0, 0xff, RZ, 0xc0, !PT ;  /* 0x000000ff00ff7812 */ /* 0x000fda000780c0ff */
[----:B------:R-:W-:Y:S05]  /*10d0*/  @!P0 EXIT ;  /* 0x000000000000894d */ /* 0x000fea0003800000 */
[----:B------:R-:W-:Y:S01]  /*10e0*/  ULDC UR4, c[0x0][0x28c] ;  /* 0x0000a30000047ab9 */ /* 0x000fe20000000800 */
[----:B------:R-:W-:Y:S01]  /*10f0*/  UMOV UR38, URZ ;  /* 0x0000003f00267c82 */ /* 0x000fe20008000000 */
[----:B------:R-:W-:Y:S01]  /*1100*/  UIADD3 UR4, UR4, 0x1f, URZ ;  /* 0x0000001f04047890 */ /* 0x000fe2000fffe03f */
[----:B------:R-:W-:-:S03]  /*1110*/  UMOV UR39, URZ ;  /* 0x0000003f00277c82 */ /* 0x000fc60008000000 */
[----:B------:R-:W-:-:S04]  /*1120*/  USHF.R.S32.HI UR5, URZ, 0x1f, UR4 ;  /* 0x0000001f3f057899 */ /* 0x000fc80008011404 */
[----:B------:R-:W-:-:S04]  /*1130*/  ULEA.HI UR5, UR5, UR4, URZ, 0x5 ;  /* 0x0000000405057291 */ /* 0x000fc8000f8f283f */
[----:B------:R-:W-:-:S12]  /*1140*/  USHF.R.S32.HI UR44, URZ, 0x5, UR5 ;  /* 0x000000053f2c7899 */ /* 0x000fd80008011405 */
.L_x_540:
[----:B------:R-:W4:Y:S01]  /*1150*/  S2R R0, SR_TID.X ;  /* 0x0000000000007919 */ /* 0x000f220000002100 */
[----:B0-----:R-:W0:Y:S01]  /*1160*/  S2UR UR6, SR_CgaCtaId ;  /* 0x00000000000679c3 */ /* 0x001e220000008800 */
[----:B------:R-:W-:Y:S02]  /*1170*/  UMOV UR46, 0x400 ;  /* 0x00000400002e7882 */ /* 0x000fe40000000000 */
[----:B0-----:R-:W-:Y:S01]  /*1180*/  ULEA UR46, UR6, UR46, 0x18 ;  /* 0x0000002e062e7291 */ /* 0x001fe2000f8ec03f */
[----:B----4-:R-:W-:-:S04]  /*1190*/  LOP3.LUT R0, R0, 0x80, RZ, 0xc0, !PT ;  /* 0x0000008000007812 */ /* 0x010fc800078ec0ff */
[----:B------:R-:W-:-:S06]  /*11a0*/  SHF.R.U32.HI R0, RZ, 0x7, R0 ;  /* 0x00000007ff007819 */ /* 0x000fcc0000011600 */
[----:B------:R-:W0:Y:S02]  /*11b0*/  SHFL.IDX PT, R0, R0, RZ, 0x1f ;  /* 0x00001fff00007589 */ /* 0x000e2400000e0000 */
[----:B0-----:R-:W-:-:S13]  /*11c0*/  R2UR UR4, R0 ;  /* 0x00000000000472ca */ /* 0x001fda00000e0000 */
[----:B------:R-:W-:-:S04]  /*11d0*/  ULEA.HI UR5, UR4, UR4, URZ, 0x1 ;  /* 0x0000000404057291 */ /* 0x000fc8000f8f083f */
[----:B------:R-:W-:-:S04]  /*11e0*/  ULOP3.LUT UR5, UR5, 0xffffe, URZ, 0xc0, !UPT ;  /* 0x000ffffe05057892 */ /* 0x000fc8000f8ec03f */
[----:B------:R-:W-:-:S03]  /*11f0*/  UIADD3 UR5, UR4, -UR5, URZ ;  /* 0x8000000504057290 */ /* 0x000fc6000fffe03f */
[----:B------:R-:W-:Y:S01]  /*1200*/  ULDC UR4, c[0x0][0x28c] ;  /* 0x0000a30000047ab9 */ /* 0x000fe20000000800 */
[----:B------:R-:W-:Y:S01]  /*1210*/  ULEA UR5, UR5, UR46, 0xc ;  /* 0x0000002e05057291 */ /* 0x000fe2000f8e603f */
[----:B------:R-:W-:-:S03]  /*1220*/  ISETP.LT.AND P0, PT, RZ, UR4, PT ;  /* 0x00000004ff007c0c */ /* 0x000fc6000bf01270 */
[----:B------:R-:W-:-:S04]  /*1230*/  UIADD3 UR5, UR5, 0x180, URZ ;  /* 0x0000018005057890 */ /* 0x000fc8000fffe03f */
[----:B------:R-:W-:-:S04]  /*1240*/  USHF.R.U32.HI UR5, URZ, 0x4, UR5 ;  /* 0x000000043f057899 */ /* 0x000fc80008011605 */
[----:B------:R-:W-:Y:S02]  /*1250*/  ULOP3.LUT UR47, UR5, 0x3fff, URZ, 0xc0, !UPT ;  /* 0x00003fff052f7892 */ /* 0x000fe4000f8ec03f */
[----:B-1-3--:R-:W-:Y:S10]  /*1260*/  @P0 BRA `(.L_x_13) ;  /* 0x0000000000400947 */ /* 0x00aff40003800000 */
[----:B------:R-:W-:Y:S01]  /*1270*/  MOV R0, 0x0 ;  /* 0x0000000000007802 */ /* 0x000fe20000000f00 */
[----:B------:R-:W-:Y:S01]  /*1280*/  ULDC.64 UR4, c[0x4][0x68] ;  /* 0x01001a0000047ab9 */ /* 0x000fe20000000a00 */
[----:B------:R-:W-:Y:S01]  /*1290*/  ULDC.64 UR6, c[0x4][0x8] ;  /* 0x0100020000067ab9 */ /* 0x000fe20000000a00 */
[----:B--2---:R-:W-:Y:S01]  /*12a0*/  IMAD.U32 R4, RZ, RZ, UR4 ;  /* 0x00000004ff047e24 */ /* 0x004fe2000f8e00ff */
[----:B------:R0:W2:Y:S01]  /*12b0*/  LDC.64 R14, c[0x4][R0] ;  /* 0x01000000000e7b82 */ /* 0x0000a20000000a00 */
[----:B------:R-:W-:Y:S01]  /*12c0*/  IMAD.U32 R5, RZ, RZ, UR5 ;  /* 0x00000005ff057e24 */ /* 0x000fe2000f8e00ff */
[----:B------:R-:W-:Y:S01]  /*12d0*/  ULDC.64 UR4, c[0x4][0x70] ;  /* 0x01001c0000047ab9 */ /* 0x000fe20000000a00 */
[----:B------:R-:W-:Y:S01]  /*12e0*/  IMAD.U32 R10, RZ, RZ, UR6 ;  /* 0x00000006ff0a7e24 */ /* 0x000fe2000f8e00ff */
[----:B------:R-:W-:Y:S01]  /*12f0*/  MOV R7, UR5 ;  /* 0x0000000500077c02 */ /* 0x000fe20008000f00 */
[----:B------:R-:W-:Y:S02]  /*1300*/  IMAD.U32 R6, RZ, RZ, UR4 ;  /* 0x00000004ff067e24 */ /* 0x000fe4000f8e00ff */
[----:B------:R-:W-:-:S02]  /*1310*/  IMAD.U32 R11, RZ, RZ, UR7 ;  /* 0x00000007ff0b7e24 */ /* 0x000fc4000f8e00ff */
[----:B------:R-:W-:Y:S02]  /*1320*/  IMAD.MOV.U32 R8, RZ, RZ, 0x1e1 ;  /* 0x000001e1ff087424 */ /* 0x000fe400078e00ff */
[----:B------:R-:W-:Y:S02]  /*1330*/  IMAD.MOV.U32 R12, RZ, RZ, 0x1 ;  /* 0x00000001ff0c7424 */ /* 0x000fe400078e00ff */
[----:B0-----:R-:W-:-:S07]  /*1340*/  IMAD.MOV.U32 R13, RZ, RZ, RZ ;  /* 0x000000ffff0d7224 */ /* 0x001fce00078e00ff */
[----:B------:R-:W-:-:S07]  /*1350*/  LEPC R20, `(.L_x_13) ;  /* 0x000000001014794e */ /* 0x000fce0000000000 */
[----:B-123-5:R-:W-:Y:S05]  /*1360*/  CALL.ABS.NOINC R14 ;  /* 0x000000000e007343 */ /* 0x02efea0003c00000 */
.L_x_13:
[----:B------:R-:W-:-:S06]  /*1370*/  ULOP3.LUT UR4, UR40, 0x1, URZ, 0xfc, !UPT ;  /* 0x0000000128047892 */ /* 0x000fcc000f8efc3f */
[----:B------:R-:W-:-:S04]  /*1380*/  MOV R0, UR4 ;  /* 0x0000000400007c02 */ /* 0x000fc80008000f00 */
[----:B------:R-:W-:-:S13]  /*1390*/  ISETP.NE.AND P0, PT, R0, 0x3, PT ;  /* 0x000000030000780c */ /* 0x000fda0003f05270 */
[----:B------:R-:W-:Y:S05]  /*13a0*/  @!P0 BRA `(.L_x_14) ;  /* 0x0000000000048947 */ /* 0x000fea0003800000 */
[----:B------:R-:W-:Y:S01]  /*13b0*/  BPT.TRAP 0x1 ;  /* 0x000000040000795c */ /* 0x000fe20000300000 */
.L_x_14:
[----:B-1----:R-:W-:Y:S02]  /*13c0*/  IMAD.U32 R3, RZ, RZ, UR39 ;  /* 0x00000027ff037e24 */ /* 0x002fe4000f8e00ff */
[----:B------:R-:W-:-:S03]  /*13d0*/  IMAD.U32 R0, RZ, RZ, UR38 ;  /* 0x00000026ff007e24 */ /* 0x000fc6000f8e00ff */
[----:B------:R-:W-:Y:S02]  /*13e0*/  LEA R3, R3, UR46, 0x3 ;  /* 0x0000002e03037c11 */ /* 0x000fe4000f8e18ff */
[----:B------:R-:W-:-:S04]  /*13f0*/  SHF.L.U32 R0, R0, 0x1f, RZ ;  /* 0x0000001f00007819 */ /* 0x000fc800000006ff */
[----:B------:R0:W1:Y:S01]  /*1400*/  SYNCS.PHASECHK.TRANS64.TRYWAIT P1, [R3+URZ], R0 ;  /* 0x00000000030075a7 */ /* 0x000062000802017f */
[----:B------:R-:W-:Y:S05]  /*1410*/  @!P0 BRA `(.L_x_15) ;  /* 0x0000000000048947 */ /* 0x000fea0003800000 */
[----:B------:R-:W-:Y:S01]  /*1420*/  BPT.TRAP 0x1 ;  /* 0x000000040000795c */ /* 0x000fe20000300000 */
.L_x_15:
[----:B-1----:R-:W-:Y:S05]  /*1430*/  @P1 BRA `(.L_x_16) ;  /* 0x0000000000081947 */ /* 0x002fea0003800000 */
[----:B------:R-:W1:Y:S02]  /*1440*/  SYNCS.PHASECHK.TRANS64.TRYWAIT P1, [R3+URZ], R0 ;  /* 0x00000000030075a7 */ /* 0x000e64000802017f */
[----:B-1----:R-:W-:Y:S05]  /*1450*/  @!P1 BRA `(.L_x_17) ;  /* 0x0000016000c89947 */ /* 0x002fea0003800000 */
.L_x_16:
[----:B------:R-:W-:-:S04]  /*1460*/  UISETP.LT.AND UP0, UPT, UR44, 0x1, UPT ;  /* 0x000000012c00788c */ /* 0x000fc8000bf01270 */
[----:B------:R-:W-:-:S04]  /*1470*/  USEL UR4, UR44, 0x1, UP0 ;  /* 0x000000012c047887 */ /* 0x000fc80008000000 */
[----:B------:R-:W-:-:S06]  /*1480*/  UIADD3 UR4, UR44, -UR4, URZ ;  /* 0x800000042c047290 */ /* 0x000fcc000fffe03f */
[----:B01----:R-:W-:Y:S02]  /*1490*/  IMAD.U32 R0, RZ, RZ, UR4 ;  /* 0x00000004ff007e24 */ /* 0x003fe4000f8e00ff */
[----:B------:R-:W-:Y:S01]  /*14a0*/  IMAD.U32 R3, RZ, RZ, UR4 ;  /* 0x00000004ff037e24 */ /* 0x000fe2000f8e00ff */
[----:B------:R-:W-:Y:S05]  /*14b0*/  WARPSYNC.ALL ;  /* 0x0000000000007948 */ /* 0x000fea0003800000 */
[----:B------:R-:W-:Y:S01]  /*14c0*/  ISETP.GE.AND P1, PT, R0, 0x1, PT ;  /* 0x000000010000780c */ /* 0x000fe20003f26270 */
[----:B------:R-:W-:Y:S01]  /*14d0*/  UIADD3 UR46, UR46, 0x18180, URZ ;  /* 0x000181802e2e7890 */ /* 0x000fe2000fffe03f */
[----:B------:R-:W-:Y:S01]  /*14e0*/  WARPGROUP.ARRIVE ;  /* 0x00000000000079c5 */ /* 0x000fe20000000000 */
[----:B------:R-:W-:-:S02]  /*14f0*/  ULOP3.LUT UR8, UR47, 0x10000, URZ, 0xfc, !UPT ;  /* 0x000100002f087892 */ /* 0x000fc4000f8efc3f */
[----:B------:R-:W-:Y:S02]  /*1500*/  USHF.R.U32.HI UR46, URZ, 0x4, UR46 ;  /* 0x000000043f2e7899 */ /* 0x000fe4000801162e */
[----:B------:R-:W-:Y:S02]  /*1510*/  ULEA UR10, UR39, UR8, 0xa ;  /* 0x00000008270a7291 */ /* 0x000fe4000f8e503f */
[----:B------:R-:W-:Y:S01]  /*1520*/  ULOP3.LUT UR9, UR46, 0x3fff, URZ, 0xc0, !UPT ;  /* 0x00003fff2e097892 */ /* 0x000fe2000f8ec03f */
[----:B------:R-:W-:Y:S01]  /*1530*/  UMOV UR5, 0x80000020 ;  /* 0x8000002000057882 */ /* 0x000fe20000000000 */
[----:B------:R-:W-:Y:S02]  /*1540*/  UMOV UR7, 0x80000020 ;  /* 0x8000002000077882 */ /* 0x000fe40000000000 */
[----:B------:R-:W-:Y:S01]  /*1550*/  ULOP3.LUT UR9, UR9, 0x10000, URZ, 0xfc, !UPT ;  /* 0x0001000009097892 */ /* 0x000fe2000f8efc3f */
[----:B------:R-:W-:-:S03]  /*1560*/  UMOV UR4, UR10 ;  /* 0x0000000a00047c82 */ /* 0x000fc60008000000 */
[----:B------:R-:W-:-:S07]  /*1570*/  ULEA UR11, UR39, UR9, 0xa ;  /* 0x00000009270b7291 */ /* 0x000fce000f8e503f */
[----:B------:R-:W-:Y:S02]  /*1580*/  UMOV UR6, UR11 ;  /* 0x0000000b00067c82 */ /* 0x000fe40008000000 */
[----:B------:R-:W-:Y:S01]  /*1590*/  HGMMA.64x256x16.F32 R24, gdesc[UR4], RZ, !UPT, gsb0 ;  /* 0x03e00000041879f0 */ /* 0x000fe2000c0008ff */
[----:B------:R-:W-:Y:S01]  /*15a0*/  UIADD3 UR4, UR10, 0x200, URZ ;  /* 0x000002000a047890 */ /* 0x000fe2000fffe03f */
[----:B------:R-:W-:Y:S01]  /*15b0*/  UMOV UR5, 0x80000020 ;  /* 0x8000002000057882 */ /* 0x000fe20000000000 */
[----:B------:R-:W-:Y:S02]  /*15c0*/  WARPGROUP.DEPBAR.LE gsb0, 0x0 ;  /* 0x00008000000079c5 */ /* 0x000fe40000010000 */
[----:B------:R-:W-:Y:S01]  /*15d0*/  STL.64 [R1], R24 ;  /* 0x0000001801007387 */ /* 0x000fe20000100a00 */
[----:B------:R-:W-:Y:S01]  /*15e0*/  IMAD.MOV.U32 R235, RZ, RZ, R49 ;  /* 0x000000ffffeb7224 */ /* 0x000fe200078e0031 */
[----:B------:R-:W-:Y:S01]  /*15f0*/  MOV R234, R50 ;  /* 0x0000003200ea7202 */ /* 0x000fe20000000f00 */
[----:B------:R-:W-:Y:S01]  /*1600*/  IMAD.MOV.U32 R233, RZ, RZ, R51 ;  /* 0x000000ffffe97224 */ /* 0x000fe200078e0033 */
[----:B------:R-:W-:Y:S01]  /*1610*/  STL.64 [R1+0x8], R26 ;  /* 0x0000081a01007387 */ /* 0x000fe20000100a00 */
        /* <DEDUP_REMOVED lines=53> */
[----:B------:R0:W-:Y:S01]  /*1970*/  STL [R1+0x60], R48 ;  /* 0x0000603001007387 */ /* 0x0001e20000100800 */
[----:B------:R-:W-:-:S02]  /*1980*/  IMAD.MOV.U32 R168, RZ, RZ, R84 ;  /* 0x000000ffffa87224 */ /* 0x000fc400078e0054 */
[----:B------:R-:W-:Y:S01]  /*1990*/  IMAD.MOV.U32 R169, RZ, RZ, R85 ;  /* 0x000000ffffa97224 */ /* 0x000fe200078e0055 */
[----:B------:R-:W-:Y:S01]  /*19a0*/  STL [R1+0x2b8], R160 ;  /* 0x0002b8a001007387 */ /* 0x000fe20000100800 */
[----:B------:R-:W-:Y:S02]  /*19b0*/  IMAD.MOV.U32 R171, RZ, RZ, R87 ;  /* 0x000000ffffab7224 */ /* 0x000fe400078e0057 */
[----:B------:R-:W-:Y:S02]  /*19c0*/  IMAD.MOV.U32 R172, RZ, RZ, R88 ;  /* 0x000000ffffac7224 */ /* 0x000fe400078e0058 */
[----:B------:R-:W-:Y:S02]  /*19d0*/  IMAD.MOV.U32 R173, RZ, RZ, R89 ;  /* 0x000000ffffad7224 */ /* 0x000fe400078e0059 */
[----:B------:R-:W-:Y:S02]  /*19e0*/  IMAD.MOV.U32 R174, RZ, RZ, R90 ;  /* 0x000000ffffae7224 */ /* 0x000fe400078e005a */
[----:B------:R-:W-:-:S02]  /*19f0*/  IMAD.MOV.U32 R175, RZ, RZ, R91 ;  /* 0x000000ffffaf7224 */ /* 0x000fc400078e005b */
[----:B------:R-:W-:Y:S02]  /*1a00*/  IMAD.MOV.U32 R177, RZ, RZ, R93 ;  /* 0x000000ffffb17224 */ /* 0x000fe400078e005d */
        /* <DEDUP_REMOVED lines=37> */
[----:B---3--:R-:W-:Y:S02]  /*1c60*/  IMAD.MOV.U32 R17, RZ, RZ, R138 ;  /* 0x000000ffff117224 */ /* 0x008fe400078e008a */
        /* <DEDUP_REMOVED lines=8> */
[----:B--2---:R-:W-:-:S02]  /*1cf0*/  IMAD.MOV.U32 R5, RZ, RZ, R149 ;  /* 0x000000ffff057224 */ /* 0x004fc400078e0095 */
[----:B------:R-:W-:Y:S02]  /*1d00*/  IMAD.MOV.U32 R4, RZ, RZ, R150 ;  /* 0x000000ffff047224 */ /* 0x000fe400078e0096 */
[----:B------:R-:W-:Y:S02]  /*1d10*/  IMAD.MOV.U32 R0, RZ, RZ, R151 ;  /* 0x000000ffff007224 */ /* 0x000fe400078e0097 */
[----:B0-----:R-:W-:-:S06]  /*1d20*/  WARPGROUP.ARRIVE ;  /* 0x00000000000079c5 */ /* 0x001fcc0000000000 */
[----:B------:R-:W-:Y:S03]  /*1d30*/  HGMMA.64x256x16.F32 R24, gdesc[UR4], RZ, !UPT, gsb0 ;  /* 0x03e00000041879f0 */ /* 0x000fe6000c0008ff */
[----:B------:R-:W-:Y:S02]  /*1d40*/  WARPGROUP.DEPBAR.LE gsb0, 0x0 ;  /* 0x00008000000079c5 */ /* 0x000fe40000010000 */
[----:B------:R-:W-:Y:S04]  /*1d50*/  STL.64 [R1+0x2b0], R150 ;  /* 0x0002b09601007387 */ /* 0x000fe80000100a00 */
        /* <DEDUP_REMOVED lines=20> */
[----:B------:R0:W-:Y:S04]  /*1ea0*/  STL.64 [R1+0x208], R108 ;  /* 0x0002086c01007387 */ /* 0x0001e80000100a00 */
[----:B0-----:R-:W2:Y:S04]  /*1eb0*/  LDL.LU R108, [R1] ;  /* 0x00000000016c7983 */ /* 0x001ea80000300800 */
[----:B------:R-:W2:Y:S04]  /*1ec0*/  LDL.LU R109, [R1+0x4] ;  /* 0x00000400016d7983 */ /* 0x000ea80000300800 */
        /* <DEDUP_REMOVED lines=22> */
[----:B------:R-:W2:Y:S01]  /*2030*/  LDL.LU R132, [R1+0x60] ;  /* 0x0000600001847983 */ /* 0x000ea20000300800 */
        /* <DEDUP_REMOVED lines=10> */
[----:B------:R-:W-:Y:S01]  /*20e0*/  UIADD3 UR4, UR10, 0x2, URZ ;  /* 0x000000020a047890 */ /* 0x000fe2000fffe03f */
[----:B------:R-:W-:Y:S01]  /*20f0*/  IMAD.MOV.U32 R140, RZ, RZ, R228 ;  /* 0x000000ffff8c7224 */ /* 0x000fe200078e00e4 */
[----:B------:R-:W-:Y:S01]  /*2100*/  UIADD3 UR6, UR11, 0x2, URZ ;  /* 0x000000020b067890 */ /* 0x000fe2000fffe03f */
[----:B------:R-:W-:Y:S01]  /*2110*/  IMAD.MOV.U32 R141, RZ, RZ, R227 ;  /* 0x000000ffff8d7224 */ /* 0x000fe200078e00e3 */
[----:B------:R-:W-:Y:S01]  /*2120*/  UMOV UR5, 0x80000020 ;  /* 0x8000002000057882 */ /* 0x000fe20000000000 */
[----:B------:R-:W-:Y:S01]  /*2130*/  IMAD.MOV.U32 R142, RZ, RZ, R226 ;  /* 0x000000ffff8e7224 */ /* 0x000fe200078e00e2 */
[----:B------:R-:W-:Y:S01]  /*2140*/  MOV R226, R12 ;  /* 0x0000000c00e27202 */ /* 0x000fe20000000f00 */
[----:B------:R-:W-:Y:S01]  /*2150*/  IMAD.MOV.U32 R143, RZ, RZ, R225 ;  /* 0x000000ffff8f7224 */ /* 0x000fe200078e00e1 */
[----:B------:R-:W-:Y:S01]  /*2160*/  UMOV UR7, 0x80000020 ;  /* 0x8000002000077882 */ /* 0x000fe20000000000 */
[----:B------:R-:W-:-:S02]  /*2170*/  IMAD.MOV.U32 R144, RZ, RZ, R224 ;  /* 0x000000ffff907224 */ /* 0x000fc400078e00e0 */
[----:B------:R-:W-:Y:S02]  /*2180*/  IMAD.MOV.U32 R146, RZ, RZ, R222 ;  /* 0x000000ffff927224 */ /* 0x000fe400078e00de */
[----:B------:R-:W-:Y:S02]  /*2190*/  IMAD.MOV.U32 R147, RZ, RZ, R221 ;  /* 0x000000ffff937224 */ /* 0x000fe400078e00dd */
[----:B------:R-:W-:Y:S01]  /*21a0*/  IMAD.MOV.U32 R148, RZ, RZ, R220 ;  /* 0x000000ffff947224 */ /* 0x000fe200078e00dc */
[----:B------:R-:W-:Y:S01]  /*21b0*/  MOV R220, R19 ;  /* 0x0000001300dc7202 */ /* 0x000fe20000000f00 */
        /* <DEDUP_REMOVED lines=19> */
[----:B------:R-:W-:-:S06]  /*22f0*/  IMAD.MOV.U32 R235, RZ, RZ, R0 ;  /* 0x000000ffffeb7224 */ /* 0x000fcc00078e0000 */
[----:B--2---:R-:W-:-:S06]  /*2300*/  WARPGROUP.ARRIVE ;  /* 0x00000000000079c5 */ /* 0x004fcc0000000000 */
[----:B------:R-:W-:Y:S03]  /*2310*/  HGMMA.64x256x16.F32 R108, gdesc[UR4], R108, gsb0 ;  /* 0x03e00000046c79f0 */ /* 0x000fe6000800086c */
[----:B------:R-:W-:Y:S02]  /*2320*/  WARPGROUP.DEPBAR.LE gsb0, 0x0 ;  /* 0x00008000000079c5 */ /* 0x000fe40000010000 */
[----:B------:R-:W-:Y:S04]  /*2330*/  STL.64 [R1], R108 ;  /* 0x0000006c01007387 */ /* 0x000fe80000100a00 */
        /* <DEDUP_REMOVED lines=63> */
[----:B0-----:R1:W5:Y:S04]  /*2730*/  LDL.LU R160, [R1+0x2b8] ;  /* 0x0002b80001a07983 */ /* 0x0013680000300800 */
[----:B------:R-:W2:Y:S04]  /*2740*/  LDL.LU.64 R150, [R1+0x2b0] ;  /* 0x0002b00001967983 */ /* 0x000ea80000300a00 */
        /* <DEDUP_REMOVED lines=20> */
[----:B------:R-:W2:Y:S01]  /*2890*/  LDL.LU.64 R108, [R1+0x208] ;  /* 0x00020800016c7983 */ /* 0x000ea20000300a00 */
[----:B------:R-:W-:Y:S01]  /*28a0*/  UIADD3 UR4, UR10, 0x202, URZ ;  /* 0x000002020a047890 */ /* 0x000fe2000fffe03f */
[----:B------:R-:W-:Y:S01]  /*28b0*/  UMOV UR5, 0x80000020 ;  /* 0x8000002000057882 */ /* 0x000fe20000000000 */
[----:B--2---:R-:W-:-:S07]  /*28c0*/  WARPGROUP.ARRIVE ;  /* 0x00000000000079c5 */ /* 0x004fce0000000000 */
[----:B------:R-:W-:Y:S03]  /*28d0*/  HGMMA.64x256x16.F32 R24, gdesc[UR4], R24, gsb0 ;  /* 0x03e00000041879f0 */ /* 0x000fe60008000818 */
[----:B------:R-:W-:Y:S02]  /*28e0*/  WARPGROUP.DEPBAR.LE gsb0, 0x0 ;  /* 0x00008000000079c5 */ /* 0x000fe40000010000 */
[----:B-1----:R-:W-:Y:S05]  /*28f0*/  @!P1 BRA `(.L_x_18) ;  /* 0x0000002000909947 */ /* 0x002fea0003800000 */
[----:B------:R-:W-:Y:S02]  /*2900*/  UIADD3 UR4, UR39, 0x1, URZ ;  /* 0x0000000127047890 */ /* 0x000fe4000fffe03f */
[----:B------:R-:W-:Y:S02]  /*2910*/  UMOV UR11, UR39 ;  /* 0x00000027000b7c82 */ /* 0x000fe40008000000 */
[----:B------:R-:W-:-:S04]  /*2920*/  UISETP.NE.AND UP0, UPT, UR4, 0x6, UPT ;  /* 0x000000060400788c */ /* 0x000fc8000bf05270 */
[----:B------:R-:W-:Y:S02]  /*2930*/  USEL UR5, URZ, 0x1, UP0 ;  /* 0x000000013f057887 */ /* 0x000fe40008000000 */
[----:B------:R-:W-:Y:S02]  /*2940*/  USEL UR10, UR4, URZ, UP0 ;  /* 0x0000003f040a7287 */ /* 0x000fe40008000000 */
[----:B------:R-:W-:-:S06]  /*2950*/  ULOP3.LUT UR5, UR38, UR5, URZ, 0x3c, !UPT ;  /* 0x0000000526057292 */ /* 0x000fcc000f8e3c3f */
[----:B------:R-:W-:-:S07]  /*2960*/  IMAD.U32 R0, RZ, RZ, UR5 ;  /* 0x00000005ff007e24 */ /* 0x000fce000f8e00ff */
.L_x_25:
[----:B------:R-:W-:Y:S05]  /*2970*/  @!P0 BRA `(.L_x_19) ;  /* 0x0000000000048947 */ /* 0x000fea0003800000 */
[----:B------:R-:W-:Y:S01]  /*2980*/  BPT.TRAP 0x1 ;  /* 0x000000040000795c */ /* 0x000fe20000300000 */
.L_x_19:
[----:B------:R-:W0:Y:S01]  /*2990*/  S2UR UR5, SR_CgaCtaId ;  /* 0x00000000000579c3 */ /* 0x000e220000008800 */
[----:B------:R-:W-:Y:S01]  /*29a0*/  UMOV UR4, 0x400 ;  /* 0x0000040000047882 */ /* 0x000fe20000000000 */
[----:B------:R-:W-:Y:S01]  /*29b0*/  SHF.L.U32 R4, R0, 0x1f, RZ ;  /* 0x0000001f00047819 */ /* 0x000fe200000006ff */
[----:B0-----:R-:W-:-:S04]  /*29c0*/  ULEA UR14, UR5, UR4, 0x18 ;  /* 0x00000004050e7291 */ /* 0x001fc8000f8ec03f */
[----:B------:R-:W-:-:S09]  /*29d0*/  ULEA UR4, UR10, UR14, 0x3 ;  /* 0x0000000e0a047291 */ /* 0x000fd2000f8e183f */
[----:B------:R0:W1:Y:S01]  /*29e0*/  SYNCS.PHASECHK.TRANS64.TRYWAIT P1, [UR4], R4 ;  /* 0x00000004ff0075a7 */ /* 0x0000620008020144 */
[----:B------:R-:W-:Y:S05]  /*29f0*/  @!P0 BRA `(.L_x_20) ;  /* 0x0000000000048947 */ /* 0x000fea0003800000 */
[----:B------:R-:W-:Y:S01]  /*2a00*/  BPT.TRAP 0x1 ;  /* 0x000000040000795c */ /* 0x000fe20000300000 */
.L_x_20:
[----:B-1----:R-:W-:Y:S05]  /*2a10*/  @P1 BRA `(.L_x_21) ;  /* 0x0000000000081947 */ /* 0x002fea0003800000 */
[----:B------:R-:W1:Y:S02]  /*2a20*/  SYNCS.PHASECHK.TRANS64.TRYWAIT P1, [UR4], R4 ;  /* 0x00000004ff0075a7 */ /* 0x000e640008020144 */
[----:B-1----:R-:W-:Y:S05]  /*2a30*/  @!P1 BRA `(.L_x_22) ;  /* 0x0000014c00649947 */ /* 0x002fea0003800000 */
.L_x_21:
        /* <DEDUP_REMOVED lines=64> */
[----:B--2---:R-:W2:Y:S04]  /*2e40*/  LDL.LU.64 R24, [R1] ;  /* 0x0000000001187983 */ /* 0x004ea80000300a00 */
        /* <DEDUP_REMOVED lines=63> */
[----:B------:R-:W-:-:S02]  /*3240*/  ULEA UR12, UR10, UR8, 0xa ;  /* 0x000000080a0c7291 */ /* 0x000fc4000f8e503f */
[----:B------:R-:W-:Y:S01]  /*3250*/  ULEA UR13, UR10, UR9, 0xa ;  /* 0x000000090a0d7291 */ /* 0x000fe2000f8e503f */
[----:B------:R-:W-:Y:S01]  /*3260*/  UMOV UR5, 0x80000020 ;  /* 0x8000002000057882 */ /* 0x000fe20000000000 */
[----:B------:R-:W-:-:S03]  /*3270*/  UMOV UR7, 0x80000020 ;  /* 0x8000002000077882 */ /* 0x000fc60000000000 */
[----:B------:R-:W-:Y:S02]  /*3280*/  UMOV UR4, UR12 ;  /* 0x0000000c00047c82 */ /* 0x000fe40008000000 */
[----:B------:R-:W-:Y:S01]  /*3290*/  UMOV UR6, UR13 ;  /* 0x0000000d00067c82 */ /* 0x000fe20008000000 */
[----:B--2---:R-:W-:-:S06]  /*32a0*/  WARPGROUP.ARRIVE ;  /* 0x00000000000079c5 */ /* 0x004fcc0000000000 */
[----:B------:R-:W-:Y:S03]  /*32b0*/  HGMMA.64x256x16.F32 R24, gdesc[UR4], R24, gsb0 ;  /* 0x03e00000041879f0 */ /* 0x000fe60008000818 */
[----:B------:R-:W-:Y:S02]  /*32c0*/  WARPGROUP.DEPBAR.LE gsb0, 0x0 ;  /* 0x00008000000079c5 */ /* 0x000fe40000010000 */
[----:B------:R-:W-:Y:S01]  /*32d0*/  STL.64 [R1], R24 ;  /* 0x0000001801007387 */ /* 0x000fe20000100a00 */
[----:B-1----:R-:W-:Y:S01]  /*32e0*/  IMAD.MOV.U32 R5, RZ, RZ, R150 ;  /* 0x000000ffff057224 */ /* 0x002fe200078e0096 */
[----:B------:R-:W-:Y:S01]  /*32f0*/  MOV R8, R147 ;  /* 0x0000009300087202 */ /* 0x000fe20000000f00 */
[----:B0-----:R-:W-:Y:S01]  /*3300*/  IMAD.MOV.U32 R4, RZ, RZ, R151 ;  /* 0x000000ffff047224 */ /* 0x001fe200078e0097 */
        /* <DEDUP_REMOVED lines=44> */
[----:B------:R0:W-:Y:S01]  /*35d0*/  STL.64 [R1+0x60], R48 ;  /* 0x0000603001007387 */ /* 0x0001e20000100a00 */
[----:B------:R-:W-:Y:S01]  /*35e0*/  IMAD.MOV.U32 R206, RZ, RZ, R122 ;  /* 0x000000ffffce7224 */ /* 0x000fe200078e007a */
[----:B------:R-:W-:Y:S01]  /*35f0*/  MOV R159, R75 ;  /* 0x0000004b009f7202 */ /* 0x000fe20000000f00 */
[----:B------:R-:W-:Y:S01]  /*3600*/  IMAD.MOV.U32 R204, RZ, RZ, R120 ;  /* 0x000000ffffcc7224 */ /* 0x000fe200078e0078 */
[----:B------:R-:W2:Y:S01]  /*3610*/  LDL.LU.64 R150, [R1+0x4b8] ;  /* 0x0004b80001967983 */ /* 0x000ea20000300a00 */
        /* <DEDUP_REMOVED lines=16> */
[----:B------:R-:W-:-:S02]  /*3720*/  IMAD.MOV.U32 R194, RZ, RZ, R110 ;  /* 0x000000ffffc27224 */ /* 0x000fc400078e006e */
[----:B------:R-:W-:Y:S01]  /*3730*/  IMAD.MOV.U32 R192, RZ, RZ, R108 ;  /* 0x000000ffffc07224 */ /* 0x000fe200078e006c */
[----:B------:R-:W2:Y:S01]  /*3740*/  LDL.LU.64 R140, [R1+0x490] ;  /* 0x00049000018c7983 */ /* 0x000ea20000300a00 */
[----:B------:R-:W-:Y:S02]  /*3750*/  IMAD.MOV.U32 R193, RZ, RZ, R109 ;  /* 0x000000ffffc17224 */ /* 0x000fe400078e006d */
[----:B------:R-:W-:Y:S01]  /*3760*/  IMAD.MOV.U32 R190, RZ, RZ, R106 ;  /* 0x000000ffffbe7224 */ /* 0x000fe200078e006a */
[----:B------:R-:W2:Y:S01]  /*3770*/  LDL.LU.64 R138, [R1+0x488] ;  /* 0x00048800018a7983 */ /* 0x000ea20000300a00 */
[----:B------:R-:W-:Y:S02]  /*3780*/  IMAD.MOV.U32 R191, RZ, RZ, R107 ;  /* 0x000000ffffbf7224 */ /* 0x000fe400078e006b */
        /* <DEDUP_REMOVED lines=68> */
[----:B------:R-:W-:-:S03]  /*3bd0*/  IMAD.MOV.U32 R235, RZ, RZ, R50 ;  /* 0x000000ffffeb7224 */ /* 0x000fc600078e0032 */
        /* <DEDUP_REMOVED lines=21> */
[----:B0-----:R-:W2:Y:S04]  /*3d30*/  LDL.LU.64 R48, [R1+0x320] ;  /* 0x0003200001307983 */ /* 0x001ea80000300a00 */
        /* <DEDUP_REMOVED lines=13> */
[----:B------:R-:W-:-:S02]  /*3e10*/  UMOV UR5, 0x80000020 ;  /* 0x8000002000057882 */ /* 0x000fc40000000000 */
[----:B-----5:R-:W-:Y:S01]  /*3e20*/  STL [R1+0x2b8], R160 ;  /* 0x0002b8a001007387 */ /* 0x020fe20000100800 */
[----:B--2---:R-:W-:-:S06]  /*3e30*/  WARPGROUP.ARRIVE ;  /* 0x00000000000079c5 */ /* 0x004fcc0000000000 */
[----:B------:R-:W-:Y:S03]  /*3e40*/  HGMMA.64x256x16.F32 R24, gdesc[UR4], R24, gsb0 ;  /* 0x03e00000041879f0 */ /* 0x000fe60008000818 */
        /* <DEDUP_REMOVED lines=59> */
[----:B------:R-:W-:-:S02]  /*4200*/  IMAD.MOV.U32 R140, RZ, RZ, R229 ;  /* 0x000000ffff8c7224 */ /* 0x000fc400078e00e5 */
[----:B------:R-:W-:Y:S02]  /*4210*/  IMAD.MOV.U32 R142, RZ, RZ, R227 ;  /* 0x000000ffff8e7224 */ /* 0x000fe400078e00e3 */
[----:B------:R-:W-:Y:S02]  /*4220*/  IMAD.MOV.U32 R143, RZ, RZ, R226 ;  /* 0x000000ffff8f7224 */ /* 0x000fe400078e00e2 */
[----:B------:R-:W-:Y:S02]  /*4230*/  IMAD.MOV.U32 R144, RZ, RZ, R225 ;  /* 0x000000ffff907224 */ /* 0x000fe400078e00e1 */
[----:B------:R-:W-:Y:S02]  /*4240*/  IMAD.MOV.U32 R145, RZ, RZ, R224 ;  /* 0x000000ffff917224 */ /* 0x000fe400078e00e0 */
[----:B------:R-:W-:Y:S01]  /*4250*/  IMAD.MOV.U32 R146, RZ, RZ, R223 ;  /* 0x000000ffff927224 */ /* 0x000fe200078e00df */
[----:B------:R-:W-:Y:S01]  /*4260*/  MOV R223, R17 ;  /* 0x0000001100df7202 */ /* 0x000fe20000000f00 */
[----:B------:R-:W-:-:S02]  /*4270*/  IMAD.MOV.U32 R148, RZ, RZ, R221 ;  /* 0x000000ffff947224 */ /* 0x000fc400078e00dd */
[----:B------:R-:W-:Y:S02]  /*4280*/  IMAD.MOV.U32 R149, RZ, RZ, R220 ;  /* 0x000000ffff957224 */ /* 0x000fe400078e00dc */
[----:B------:R-:W-:Y:S02]  /*4290*/  IMAD.MOV.U32 R150, RZ, RZ, R219 ;  /* 0x000000ffff967224 */ /* 0x000fe400078e00db */
[----:B------:R-:W-:Y:S02]  /*42a0*/  IMAD.MOV.U32 R151, RZ, RZ, R218 ;  /* 0x000000ffff977224 */ /* 0x000fe400078e00da */
[----:B------:R-:W-:Y:S01]  /*42b0*/  IMAD.MOV.U32 R160, RZ, RZ, R217 ;  /* 0x000000ffffa07224 */ /* 0x000fe200078e00d9 */
[----:B------:R-:W-:Y:S01]  /*42c0*/  MOV R217, R23 ;  /* 0x0000001700d97202 */ /* 0x000fe20000000f00 */
        /* <DEDUP_REMOVED lines=14> */
[----:B------:R-:W-:Y:S01]  /*43b0*/  IMAD.MOV.U32 R235, RZ, RZ, R4 ;  /* 0x000000ffffeb7224 */ /* 0x000fe200078e0004 */
[----:B------:R-:W-:Y:S02]  /*43c0*/  UIADD3 UR4, UR12, 0x2, URZ ;  /* 0x000000020c047890 */ /* 0x000fe4000fffe03f */
[----:B------:R-:W-:Y:S01]  /*43d0*/  UIADD3 UR6, UR13, 0x2, URZ ;  /* 0x000000020d067890 */ /* 0x000fe2000fffe03f */
[----:B------:R-:W-:Y:S01]  /*43e0*/  UMOV UR5, 0x80000020 ;  /* 0x8000002000057882 */ /* 0x000fe20000000000 */
[----:B------:R-:W-:Y:S01]  /*43f0*/  UMOV UR7, 0x80000020 ;  /* 0x8000002000077882 */ /* 0x000fe20000000000 */
        /* <DEDUP_REMOVED lines=96> */
[----:B------:R-:W-:Y:S01]  /*4a00*/  BPT.TRAP 0x1 ;  /* 0x000000040000795c */ /* 0x000fe20000300000 */
.L_x_23:
[----:B------:R-:W-:Y:S02]  /*4a10*/  UISETP.GT.U32.AND UP0, UPT, UR40, 0x1, UPT ;  /* 0x000000012800788c */ /* 0x000fe4000bf04070 */
[----:B------:R-:W-:-:S04]  /*4a20*/  ULEA UR4, UR11, UR14, 0x3 ;  /* 0x0000000e0b047291 */ /* 0x000fc8000f8e183f */
[----:B------:R-:W-:Y:S01]  /*4a30*/  UIADD3 UR4, UR4, 0x30, URZ ;  /* 0x0000003004047890 */ /* 0x000fe2000fffe03f */
[----:B------:R-:W-:-:S03]  /*4a40*/  PLOP3.LUT P1, PT, PT, PT, UP0, 0x80, 0x0 ;  /* 0x000000000000781c */ /* 0x000fc60003f2f008 */
[----:B------:R-:W-:-:S09]  /*4a50*/  UPRMT UR4, URZ, 0x654, UR4 ;  /* 0x000006543f047896 */ /* 0x000fd20008000004 */
[----:B------:R-:W-:Y:S01]  /*4a60*/  SYNCS.ARRIVE.TRANS64.RED.A1T0 RZ, [UR4], RZ ;  /* 0x000000ffffff79a7 */ /* 0x000fe20008100404 */
[----:B------:R-:W-:Y:S05]  /*4a70*/  @P1 BRA `(.L_x_24) ;  /* 0x0000000000041947 */ /* 0x000fea0003800000 */
[----:B------:R-:W-:Y:S01]  /*4a80*/  BPT.TRAP 0x1 ;  /* 0x000000040000795c */ /* 0x000fe20000300000 */
.L_x_24:
[----:B------:R-:W-:Y:S01]  /*4a90*/  UIADD3 UR10, UR10, 0x1, URZ ;  /* 0x000000010a0a7890 */ /* 0x000fe2000fffe03f */
[C---:B------:R-:W-:Y:S01]  /*4aa0*/  ISETP.GT.AND P1, PT, R3.reuse, 0x1, PT ;  /* 0x000000010300780c */ /* 0x040fe20003f24270 */
[----:B------:R-:W-:Y:S01]  /*4ab0*/  UIADD3 UR11, UR11, 0x1, URZ ;  /* 0x000000010b0b7890 */ /* 0x000fe2000fffe03f */
[----:B------:R-:W-:Y:S01]  /*4ac0*/  VIADD R3, R3, 0xffffffff ;  /* 0xffffffff03037836 */ /* 0x000fe20000000000 */
[----:B------:R-:W-:Y:S02]  /*4ad0*/  UISETP.NE.AND UP0, UPT, UR10, 0x6, UPT ;  /* 0x000000060a00788c */ /* 0x000fe4000bf05270 */
[----:B------:R-:W-:Y:S02]  /*4ae0*/  UISETP.NE.AND UP1, UPT, UR11, 0x6, UPT ;  /* 0x000000060b00788c */ /* 0x000fe4000bf25270 */
[----:B------:R-:W-:Y:S02]  /*4af0*/  USEL UR4, URZ, 0x1, UP0 ;  /* 0x000000013f047887 */ /* 0x000fe40008000000 */
[----:B------:R-:W-:-:S02]  /*4b00*/  USEL UR10, UR10, URZ, UP0 ;  /* 0x0000003f0a0a7287 */ /* 0x000fc40008000000 */
[----:B------:R-:W-:Y:S02]  /*4b10*/  USEL UR11, UR11, URZ, UP1 ;  /* 0x0000003f0b0b7287 */ /* 0x000fe40008800000 */
[----:B------:R-:W-:Y:S01]  /*4b20*/  LOP3.LUT R0, R0, UR4, RZ, 0x3c, !PT ;  /* 0x0000000400007c12 */ /* 0x000fe2000f8e3cff */
[----:B------:R-:W-:Y:S09]  /*4b30*/  @P1 BRA `(.L_x_25) ;  /* 0xffffffdc008c1947 */ /* 0x000ff2000383ffff */
.L_x_18:
[----:B------:R-:W0:Y:S02]  /*4b40*/  LDC R0, c[0x0][0x28c] ;  /* 0x0000a300ff007b82 */ /* 0x000e240000000800 */
[----:B0-----:R-:W-:-:S13]  /*4b50*/  ISETP.GE.AND P1, PT, R0, 0x1, PT ;  /* 0x000000010000780c */ /* 0x001fda0003f26270 */
[----:B------:R-:W-:Y:S05]  /*4b60*/  @!P1 BRA `(.L_x_26) ;  /* 0x00000000004c9947 */ /* 0x000fea0003800000 */
[----:B------:R-:W-:Y:S05]  /*4b70*/  @!P0 BRA `(.L_x_27) ;  /* 0x0000000000048947 */ /* 0x000fea0003800000 */
[----:B------:R-:W-:Y:S01]  /*4b80*/  BPT.TRAP 0x1 ;  /* 0x000000040000795c */ /* 0x000fe20000300000 */
.L_x_27:
[----:B------:R-:W0:Y:S01]  /*4b90*/  S2UR UR7, SR_CgaCtaId ;  /* 0x00000000000779c3 */ /* 0x000e220000008800 */
[----:B------:R-:W-:-:S04]  /*4ba0*/  UISETP.LT.AND UP0, UPT, UR44, 0x1, UPT ;  /* 0x000000012c00788c */ /* 0x000fc8000bf01270 */
[----:B------:R-:W-:Y:S02]  /*4bb0*/  USEL UR6, UR44, 0x1, UP0 ;  /* 0x000000012c067887 */ /* 0x000fe40008000000 */
[----:B------:R-:W-:Y:S02]  /*4bc0*/  UISETP.GT.U32.AND UP0, UPT, UR40, 0x1, UPT ;  /* 0x000000012800788c */ /* 0x000fe4000bf04070 */
[----:B------:R-:W-:-:S04]  /*4bd0*/  UIADD3 UR6, UR39, UR44, -UR6 ;  /* 0x0000002c27067290 */ /* 0x000fc8000fffe806 */
[----:B------:R-:W-:Y:S01]  /*4be0*/  UIMAD.WIDE.U32 UR4, UR6, -0x55555555, URZ ;  /* 0xaaaaaaab060478a5 */ /* 0x000fe2000f8e003f */
[----:B------:R-:W-:-:S03]  /*4bf0*/  PLOP3.LUT P0, PT, PT, PT, UP0, 0x80, 0x0 ;  /* 0x000000000000781c */ /* 0x000fc60003f0f008 */
[----:B------:R-:W-:-:S03]  /*4c00*/  USHF.R.U32.HI UR4, URZ, 0x2, UR5 ;  /* 0x000000023f047899 */ /* 0x000fc60008011605 */
[----:B------:R-:W-:Y:S01]  /*4c10*/  UMOV UR5, 0x400 ;  /* 0x0000040000057882 */ /* 0x000fe20000000000 */
[----:B------:R-:W-:Y:S02]  /*4c20*/  UIMAD UR6, UR4, -0x6, UR6 ;  /* 0xfffffffa040678a4 */ /* 0x000fe4000f8e0206 */
[----:B0-----:R-:W-:-:S04]  /*4c30*/  ULEA UR5, UR7, UR5, 0x18 ;  /* 0x0000000507057291 */ /* 0x001fc8000f8ec03f */
[----:B------:R-:W-:-:S04]  /*4c40*/  ULEA UR6, UR6, UR5, 0x3 ;  /* 0x0000000506067291 */ /* 0x000fc8000f8e183f */
[----:B------:R-:W-:-:S04]  /*4c50*/  UIADD3 UR6, UR6, 0x30, URZ ;  /* 0x0000003006067890 */ /* 0x000fc8000fffe03f */
[----:B------:R-:W-:-:S09]  /*4c60*/  UPRMT UR6, URZ, 0x654, UR6 ;  /* 0x000006543f067896 */ /* 0x000fd20008000006 */
[----:B------:R-:W-:Y:S01]  /*4c70*/  SYNCS.ARRIVE.TRANS64.RED.A1T0 RZ, [UR6], RZ ;  /* 0x000000ffffff79a7 */ /* 0x000fe20008100406 */
[----:B------:R-:W-:Y:S05]  /*4c80*/  @P0 BRA `(.L_x_26) ;  /* 0x0000000000040947 */ /* 0x000fea0003800000 */
[----:B------:R-:W-:Y:S01]  /*4c90*/  BPT.TRAP 0x1 ;  /* 0x000000040000795c */ /* 0x000fe20000300000 */
.L_x_26:
[----:B------:R-:W0:Y:S01]  /*4ca0*/  S2R R8, SR_TID.X ;  /* 0x0000000000087919 */ /* 0x000e220000002100 */
[----:B------:R-:W-:Y:S01]  /*4cb0*/  IMAD.MOV.U32 R19, RZ, RZ, 0x6540 ;  /* 0x00006540ff137424 */ /* 0x000fe200078e00ff */
[----:B------:R-:W-:Y:S01]  /*4cc0*/  USHF.R.S32.HI UR10, URZ, 0x1f, UR43 ;  /* 0x0000001f3f0a7899 */ /* 0x000fe2000801142b */
[----:B-----5:R-:W-:Y:S01]  /*4cd0*/  LOP3.LUT R4, R160, 0x1, RZ, 0xc0, !PT ;  /* 0x00000001a0047812 */ /* 0x020fe200078ec0ff */
[----:B------:R-:W-:Y:S01]  /*4ce0*/  ULDC.64 UR8, c[0x0][0x5d0] ;  /* 0x0001740000087ab9 */ /* 0x000fe20000000a00 */
[----:B------:R-:W-:Y:S01]  /*4cf0*/  UIMAD.WIDE UR6, UR41, 0x100, URZ ;  /* 0x00000100290678a5 */ /* 0x000fe2000f8e023f */
[----:B------:R-:W-:Y:S01]  /*4d00*/  IMAD.U32 R6, RZ, RZ, UR8 ;  /* 0x00000008ff067e24 */ /* 0x000fe2000f8e00ff */
[----:B------:R-:W-:Y:S01]  /*4d10*/  UIMAD UR4, UR10, UR8, URZ ;  /* 0x000000080a0472a4 */ /* 0x000fe2000f8e023f */
[----:B------:R-:W-:Y:S01]  /*4d20*/  IMAD.SHL.U32 R3, R4, 0x40, RZ ;  /* 0x0000004004037824 */ /* 0x000fe200078e00ff */
[----:B------:R-:W-:Y:S02]  /*4d30*/  USHF.L.U32 UR41, UR41, 0x8, URZ ;  /* 0x0000000829297899 */ /* 0x000fe4000800063f */
[----:B------:R-:W-:Y:S01]  /*4d40*/  UIMAD UR4, UR43, UR9, UR4 ;  /* 0x000000092b0472a4 */ /* 0x000fe2000f8e0204 */
[----:B------:R-:W-:Y:S01]  /*4d50*/  ULDC UR8, c[0x0][0x284] ;  /* 0x0000a10000087ab9 */ /* 0x000fe20000000800 */
[----:B------:R-:W-:Y:S01]  /*4d60*/  UIADD3 UR39, UR44, UR39, URZ ;  /* 0x000000272c277290 */ /* 0x000fe2000fffe03f */
[----:B------:R-:W-:Y:S01]  /*4d70*/  IMAD.U32 R17, RZ, RZ, UR8 ;  /* 0x00000008ff117e24 */ /* 0x000fe2000f8e00ff */
[----:B------:R-:W-:-:S02]  /*4d80*/  UISETP.GE.U32.AND UP2, UPT, UR44, 0x6, UPT ;  /* 0x000000062c00788c */ /* 0x000fc4000bf46070 */
[----:B------:R-:W-:-:S04]  /*4d90*/  UISETP.GT.U32.AND UP1, UPT, UR39, 0x5, UPT ;  /* 0x000000052700788c */ /* 0x000fc8000bf24070 */
[----:B------:R-:W-:Y:S01]  /*4da0*/  UISETP.LT.U32.AND UP1, UPT, UR44, 0x6, UP1 ;  /* 0x000000062c00788c */ /* 0x000fe20008f21070 */
[----:B0-----:R-:W-:Y:S02]  /*4db0*/  SHF.L.U32 R18, R8, 0x1, RZ ;  /* 0x0000000108127819 */ /* 0x001fe400000006ff */
[----:B------:R-:W-:Y:S02]  /*4dc0*/  SHF.R.U32.HI R0, RZ, 0x2, R8 ;  /* 0x00000002ff007819 */ /* 0x000fe40000011608 */
[----:B------:R-:W-:Y:S02]  /*4dd0*/  LOP3.LUT R18, R18, 0x6, RZ, 0xc0, !PT ;  /* 0x0000000612127812 */ /* 0x000fe400078ec0ff */
[----:B------:R-:W-:Y:S02]  /*4de0*/  LOP3.LUT R5, R8, 0x60, RZ, 0xc0, !PT ;  /* 0x0000006008057812 */ /* 0x000fe400078ec0ff */
[----:B------:R-:W-:Y:S01]  /*4df0*/  PRMT R18, R18, R19, UR42 ;  /* 0x0000002a12127e16 */ /* 0x000fe20008000013 */
[----:B------:R-:W-:Y:S01]  /*4e00*/  USHF.L.U32 UR42, UR42, 0x8, URZ ;  /* 0x000000082a2a7899 */ /* 0x000fe2000800063f */
[----:B------:R-:W-:-:S02]  /*4e10*/  LOP3.LUT R0, R0, 0x7, RZ, 0xc0, !PT ;  /* 0x0000000700007812 */ /* 0x000fc400078ec0ff */
[----:B------:R-:W-:Y:S02]  /*4e20*/  SHF.R.S32.HI R19, RZ, 0x1f, R18 ;  /* 0x0000001fff137819 */ /* 0x000fe40000011412 */
[----:B------:R-:W-:Y:S02]  /*4e30*/  SHF.R.U32.HI R5, RZ, 0x1, R5 ;  /* 0x00000001ff057819 */ /* 0x000fe40000011605 */
[----:B------:R-:W-:Y:S01]  /*4e40*/  LOP3.LUT R3, R3, 0x40, R0, 0xe2, !PT ;  /* 0x0000004003037812 */ /* 0x000fe200078ee200 */
[----:B------:R-:W-:Y:S01]  /*4e50*/  IMAD.WIDE.U32 R6, R6, UR43, R18 ;  /* 0x0000002b06067c25 */ /* 0x000fe2000f8e0012 */
[----:B------:R-:W-:Y:S02]  /*4e60*/  IADD3 R0, RZ, -R5, -R0 ;  /* 0x80000005ff007210 */ /* 0x000fe40007ffe800 */
[----:B------:R-:W-:Y:S01]  /*4e70*/  LOP3.LUT R3, R3, UR6, R5, 0xfe, !PT ;  /* 0x0000000603037c12 */ /* 0x000fe2000f8efe05 */
[----:B------:R-:W-:Y:S01]  /*4e80*/  VIADD R7, R7, UR4 ;  /* 0x0000000407077c36 */ /* 0x000fe20008000000 */
[----:B------:R-:W-:Y:S01]  /*4e90*/  ULDC UR4, c[0x0][0x288] ;  /* 0x0000a20000047ab9 */ /* 0x000fe20000000800 */
[----:B------:R-:W-:Y:S01]  /*4ea0*/  IMAD R0, R4, -0x40, R0 ;  /* 0xffffffc004007824 */ /* 0x000fe200078e0200 */
[----:B------:R-:W-:Y:S01]  /*4eb0*/  UISETP.GE.AND UP0, UPT, UR42, UR4, UPT ;  /* 0x000000042a00728c */ /* 0x000fe2000bf06270 */
[----:B------:R-:W-:-:S03]  /*4ec0*/  MOV R4, 0xfffffffe ;  /* 0xfffffffe00047802 */ /* 0x000fc60000000f00 */
[----:B------:R-:W-:Y:S02]  /*4ed0*/  UISETP.GE.OR UP0, UPT, UR41, UR8, UP0 ;  /* 0x000000082900728c */ /* 0x000fe40008706670 */
[----:B------:R-:W-:Y:S01]  /*4ee0*/  IADD3 R17, R17, -UR41, R0 ;  /* 0x8000002911117c10 */ /* 0x000fe2000fffe000 */
[----:B------:R-:W-:Y:S01]  /*4ef0*/  USEL UR8, URZ, 0x1, !UP1 ;  /* 0x000000013f087887 */ /* 0x000fe2000c800000 */
[----:B------:R-:W-:Y:S01]  /*4f00*/  LOP3.LUT R0, R8, 0x3, RZ, 0xc0, !PT ;  /* 0x0000000308007812 */ /* 0x000fe200078ec0ff */
[----:B------:R-:W-:Y:S01]  /*4f10*/  UMOV UR41, 0xffffffff ;  /* 0xffffffff00297882 */ /* 0x000fe20000000000 */
[----:B------:R-:W-:Y:S01]  /*4f20*/  PLOP3.LUT P0, PT, PT, PT, UP0, 0x80, 0x0 ;  /* 0x000000000000781c */ /* 0x000fe20003f0f008 */
[----:B------:R-:W-:Y:S02]  /*4f30*/  ULOP3.LUT UR38, UR38, UR8, URZ, 0x3c, !UPT ;  /* 0x0000000826267292 */ /* 0x000fe4000f8e3c3f */
[----:B------:R-:W-:Y:S01]  /*4f40*/  IMAD R0, R0, R4, UR4 ;  /* 0x0000000400007e24 */ /* 0x000fe2000f8e0204 */
[----:B------:R-:W-:-:S03]  /*4f50*/  UIMAD.WIDE.U32 UR4, UR39, -0x55555555, URZ ;  /* 0xaaaaaaab270478a5 */ /* 0x000fc6000f8e003f */
[----:B------:R-:W-:Y:S01]  /*4f60*/  VIADD R0, R0, -UR42 ;  /* 0x8000002a00007c36 */ /* 0x000fe20008000000 */
[----:B------:R-:W-:-:S04]  /*4f70*/  USHF.R.U32.HI UR4, URZ, 0x2, UR5 ;  /* 0x000000023f047899 */ /* 0x000fc80008011605 */
[----:B------:R-:W-:Y:S02]  /*4f80*/  UIMAD UR39, UR4, -0x6, UR39 ;  /* 0xfffffffa042778a4 */ /* 0x000fe4000f8e0227 */
[----:B------:R-:W-:Y:S01]  /*4f90*/  @UP2 ULOP3.LUT UR38, UR38, 0x1, UR4, 0x78, !UPT ;  /* 0x0000000126262892 */ /* 0x000fe2000f8e7804 */
[----:B------:R-:W-:Y:S11]  /*4fa0*/  @P0 BRA `(.L_x_28) ;  /* 0x0000010400d80947 */ /* 0x000ff60003800000 */
[----:B------:R-:W-:Y:S01]  /*4fb0*/  FSETP.NEU.AND P0, PT, R16, RZ, PT ;  /* 0x000000ff1000720b */ /* 0x000fe20003f0d000 */
[----:B------:R-:W-:Y:S01]  /*4fc0*/  ULDC.64 UR8, c[0x0][0x5c8] ;  /* 0x0001720000087ab9 */ /* 0x000fe20000000a00 */
[----:B------:R-:W-:Y:S01]  /*4fd0*/  ISETP.GT.AND P3, PT, R17, RZ, PT ;  /* 0x000000ff1100720c */ /* 0x000fe20003f64270 */
[----:B------:R-:W-:Y:S01]  /*4fe0*/  UIMAD UR4, UR7, UR8, URZ ;  /* 0x00000008070472a4 */ /* 0x000fe2000f8e023f */
[----:B------:R-:W-:Y:S01]  /*4ff0*/  IMAD.U32 R10, RZ, RZ, UR9 ;  /* 0x00000009ff0a7e24 */ /* 0x000fe2000f8e00ff */
[----:B------:R-:W-:Y:S01]  /*5000*/  BSSY B0, `(.L_x_28) ;  /* 0x0001070000007945 */ /* 0x000fe20003800000 */
[----:B------:R-:W-:Y:S01]  /*5010*/  IMAD.WIDE.U32 R6, R3, UR8, R6 ;  /* 0x0000000803067c25 */ /* 0x000fe2000f8e0006 */
[----:B------:R-:W-:-:S03]  /*5020*/  ISETP.GT.AND P1, PT, R0, RZ, P3 ;  /* 0x000000ff0000720c */ /* 0x000fc60001f24270 */
[----:B------:R-:W-:-:S04]  /*5030*/  IMAD R10, R3, R10, UR4 ;  /* 0x00000004030a7e24 */ /* 0x000fc8000f8e020a */
[----:B------:R-:W-:Y:S01]  /*5040*/  IMAD.IADD R10, R7, 0x1, R10 ;  /* 0x00000001070a7824 */ /* 0x000fe200078e020a */
[----:B------:R-:W-:Y:S06]  /*5050*/  @!P0 BRA `(.L_x_29) ;  /* 0x000000b800108947 */ /* 0x000fec0003800000 */
[----:B------:R-:W0:Y:S01]  /*5060*/  LDC.64 R22, c[0x0][0x5b8] ;  /* 0x00016e00ff167b82 */ /* 0x000e220000000a00 */
[----:B------:R-:W2:Y:S01]  /*5070*/  LDL.LU R11, [R1] ;  /* 0x00000000010b7983 */ /* 0x000ea20000300800 */
[----:B------:R-:W-:-:S06]  /*5080*/  ULDC.64 UR4, c[0x0][0x5c0] ;  /* 0x0001700000047ab9 */ /* 0x000fcc0000000a00 */
[----:B------:R-:W1:Y:S08]  /*5090*/  LDC.64 R14, c[0x0][0x5b0] ;  /* 0x00016c00ff0e7b82 */ /* 0x000e700000000a00 */
[----:B------:R-:W3:Y:S01]  /*50a0*/  LDC.64 R12, c[0x0][0x5a8] ;  /* 0x00016a00ff0c7b82 */ /* 0x000ee20000000a00 */
[C---:B0-----:R-:W-:Y:S02]  /*50b0*/  IMAD R157, R22.reuse, UR10, RZ ;  /* 0x0000000a169d7c24 */ /* 0x041fe4000f8e02ff */
[----:B------:R-:W-:-:S04]  /*50c0*/  IMAD.WIDE.U32 R152, R22, UR43, R18 ;  /* 0x0000002b16987c25 */ /* 0x000fc8000f8e0012 */
[----:B------:R-:W-:Y:S01]  /*50d0*/  IMAD R157, R23, UR43, R157 ;  /* 0x0000002b179d7c24 */ /* 0x000fe2000f8e029d */
[----:B------:R-:W-:Y:S01]  /*50e0*/  MOV R20, R152 ;  /* 0x0000009800147202 */ /* 0x000fe20000000f00 */
[----:B-1----:R-:W-:Y:S02]  /*50f0*/  IMAD R156, R14, UR7, RZ ;  /* 0x000000070e9c7c24 */ /* 0x002fe4000f8e02ff */
[----:B------:R-:W-:Y:S02]  /*5100*/  IMAD.IADD R21, R153, 0x1, R157 ;  /* 0x0000000199157824 */ /* 0x000fe400078e029d */
[C---:B------:R-:W-:Y:S02]  /*5110*/  IMAD R156, R3.reuse, R15, R156 ;  /* 0x0000000f039c7224 */ /* 0x040fe400078e029c */
[----:B------:R-:W-:-:S04]  /*5120*/  IMAD.WIDE.U32 R4, R3, R14, R20 ;  /* 0x0000000e03047225 */ /* 0x000fc800078e0014 */
[----:B------:R-:W-:Y:S01]  /*5130*/  IMAD.IADD R5, R5, 0x1, R156 ;  /* 0x0000000105057824 */ /* 0x000fe200078e029c */
[----:B---3--:R-:W-:-:S04]  /*5140*/  LEA R8, P0, R4, R12, 0x1 ;  /* 0x0000000c04087211 */ /* 0x008fc800078008ff */
[----:B------:R-:W-:-:S05]  /*5150*/  LEA.HI.X R9, R4, R13, R5, 0x1, P0 ;  /* 0x0000000d04097211 */ /* 0x000fca00000f0c05 */
[----:B------:R-:W3:Y:S01]  /*5160*/  @P1 LDG.E.LTC128B.U16 R23, desc[UR36][R8.64] ;  /* 0x0000002408171981 */ /* 0x000ee2000c1e1520 */
[----:B------:R-:W-:Y:S01]  /*5170*/  BSSY B1, `(.L_x_30) ;  /* 0x0000011000017945 */ /* 0x000fe20003800000 */
[----:B---3--:R-:W-:-:S05]  /*5180*/  HADD2.F32 R4, -RZ, R23.H0_H0 ;  /* 0x20000017ff047230 */ /* 0x008fca0000004100 */
[----:B------:R-:W-:-:S04]  /*5190*/  FMUL R4, R4, R16 ;  /* 0x0000001004047220 */ /* 0x000fc80000400000 */
[----:B--2---:R-:W-:Y:S01]  /*51a0*/  FFMA R7, R11, R2, R4 ;  /* 0x000000020b077223 */ /* 0x004fe20000000004 */
[----:B------:R-:W-:-:S04]  /*51b0*/  LEA R4, P0, R6, UR4, 0x1 ;  /* 0x0000000406047c11 */ /* 0x000fc8000f8008ff */
[----:B------:R-:W-:Y:S02]  /*51c0*/  LEA.HI.X R5, R6, UR5, R10, 0x1, P0 ;  /* 0x0000000506057c11 */ /* 0x000fe400080f0c0a */
[----:B------:R-:W-:-:S05]  /*51d0*/  F2FP.F16.F32.PACK_AB R6, RZ, R7 ;  /* 0x00000007ff06723e */ /* 0x000fca00000000ff */
[----:B------:R0:W-:Y:S02]  /*51e0*/  @P1 STG.E.U16 desc[UR36][R4.64], R6 ;  /* 0x0000000604001986 */ /* 0x0001e4000c101524 */
[----:B0-----:R-:W-:-:S04]  /*51f0*/  IMAD.WIDE.U32 R6, R3, R14, R18 ;  /* 0x0000000e03067225 */ /* 0x001fc800078e0012 */
[----:B------:R-:W-:Y:S02]  /*5200*/  IMAD.IADD R7, R156, 0x1, R7 ;  /* 0x000000019c077824 */ /* 0x000fe400078e0207 */
[----:B------:R-:W-:-:S04]  /*5210*/  IMAD.WIDE.U32 R6, R22, UR43, R6 ;  /* 0x0000002b16067c25 */ /* 0x000fc8000f8e0006 */
[----:B------:R-:W-:Y:S01]  /*5220*/  IMAD.IADD R7, R157, 0x1, R7 ;  /* 0x000000019d077824 */ /* 0x000fe200078e0207 */
[----:B------:R-:W-:-:S04]  /*5230*/  LEA R10, P0, R6, R12, 0x1 ;  /* 0x0000000c060a7211 */ /* 0x000fc800078008ff */
[----:B------:R-:W-:Y:S02]  /*5240*/  LEA.HI.X R11, R6, R13, R7, 0x1, P0 ;  /* 0x0000000d060b7211 */ /* 0x000fe400000f0c07 */
[----:B------:R-:W-:-:S13]  /*5250*/  ISETP.GT.AND P0, PT, R0, 0x1, P3 ;  /* 0x000000010000780c */ /* 0x000fda0001f04270 */
[----:B------:R-:W-:Y:S05]  /*5260*/  @!P0 BRA `(.L_x_31) ;  /* 0x0000000000048947 */ /* 0x000fea0003800000 */
[----:B------:R0:W5:Y:S02]  /*5270*/  LDG.E.LTC128B.U16 R23, desc[UR36][R10.64+0x2] ;  /* 0x000002240a177981 */ /* 0x000164000c1e1520 */
.L_x_31:
[----:B------:R-:W-:Y:S05]  /*5280*/  BSYNC B1 ;  /* 0x0000000000017941 */ /* 0x000fea0003800000 */
.L_x_30:
[----:B------:R-:W2:Y:S01]  /*5290*/  LDL.LU R7, [R1+0x4] ;  /* 0x0000040001077983 */ /* 0x000ea20000300800 */
[----:B-----5:R-:W-:Y:S01]  /*52a0*/  HADD2.F32 R6, -RZ, R23.H0_H0 ;  /* 0x20000017ff067230 */ /* 0x020fe20000004100 */
[C---:B------:R-:W-:Y:S01]  /*52b0*/  SHF.L.U64.HI R155, R14.reuse, 0x3, R15 ;  /* 0x000000030e9b7819 */ /* 0x040fe2000001020f */
[----:B------:R-:W-:Y:S01]  /*52c0*/  IMAD.SHL.U32 R154, R14, 0x8, RZ ;  /* 0x000000080e9a7824 */ /* 0x000fe200078e00ff */
[----:B------:R-:W3:Y:S02]  /*52d0*/  LDL.LU R158, [R1+0x8] ;  /* 0x00000800019e7983 */ /* 0x000ee40000300800 */
[----:B------:R-:W-:-:S04]  /*52e0*/  FMUL R6, R6, R16 ;  /* 0x0000001006067220 */ /* 0x000fc80000400000 */
[----:B--2---:R-:W-:-:S05]  /*52f0*/  FFMA R6, R7, R2, R6 ;  /* 0x0000000207067223 */ /* 0x004fca0000000006 */
[----:B------:R-:W-:-:S05]  /*5300*/  F2FP.F16.F32.PACK_AB R6, RZ, R6 ;  /* 0x00000006ff06723e */ /* 0x000fca00000000ff */
[----:B------:R1:W-:Y:S01]  /*5310*/  @P0 STG.E.U16 desc[UR36][R4.64+0x2], R6 ;  /* 0x0000020604000986 */ /* 0x0003e2000c101524 */
[----:B------:R-:W-:-:S04]  /*5320*/  ISETP.GT.AND P0, PT, R17, 0x8, PT ;  /* 0x000000081100780c */ /* 0x000fc80003f04270 */
[----:B------:R-:W-:Y:S01]  /*5330*/  ISETP.GT.AND P1, PT, R0, RZ, P0 ;  /* 0x000000ff0000720c */ /* 0x000fe20000724270 */
[----:B-1----:R-:W-:-:S05]  /*5340*/  IMAD.WIDE.U32 R6, R3, R14, R154 ;  /* 0x0000000e03067225 */ /* 0x002fca00078e009a */
[----:B------:R-:W-:Y:S02]  /*5350*/  IADD3 R156, R156, R7, RZ ;  /* 0x000000079c9c7210 */ /* 0x000fe40007ffe0ff */
[----:B------:R-:W-:-:S05]  /*5360*/  IADD3 R7, P2, R152, R6, RZ ;  /* 0x0000000698077210 */ /* 0x000fca0007f5e0ff */
[----:B------:R-:W-:Y:S01]  /*5370*/  IMAD.X R9, R156, 0x1, R21, P2 ;  /* 0x000000019c097824 */ /* 0x000fe200010e0615 */
[----:B------:R-:W-:-:S04]  /*5380*/  LEA R8, P2, R7, R12, 0x1 ;  /* 0x0000000c07087211 */ /* 0x000fc800078408ff */
[----:B------:R-:W-:-:S05]  /*5390*/  LEA.HI.X R9, R7, R13, R9, 0x1, P2 ;  /* 0x0000000d07097211 */ /* 0x000fca00010f0c09 */
[----:B------:R1:W2:Y:S01]  /*53a0*/  @P1 LDG.E.LTC128B.U16 R23, desc[UR36][R8.64] ;  /* 0x0000002408171981 */ /* 0x0002a2000c1e1520 */
[----:B------:R-:W-:Y:S01]  /*53b0*/  IADD3 R6, P2, R18, R6, RZ ;  /* 0x0000000612067210 */ /* 0x000fe20007f5e0ff */
[----:B------:R-:W-:Y:S01]  /*53c0*/  BSSY B1, `(.L_x_32) ;  /* 0x0000016000017945 */ /* 0x000fe20003800000 */
[----:B------:R-:W-:-:S03]  /*53d0*/  ISETP.GT.AND P4, PT, R0, 0x1, P0 ;  /* 0x000000010000780c */ /* 0x000fc60000784270 */
[----:B------:R-:W-:Y:S02]  /*53e0*/  IMAD.X R7, R19, 0x1, R156, P2 ;  /* 0x0000000113077824 */ /* 0x000fe400010e069c */
[----:B------:R-:W-:Y:S02]  /*53f0*/  IMAD.U32 R156, RZ, RZ, UR9 ;  /* 0x00000009ff9c7e24 */ /* 0x000fe4000f8e00ff */
[----:B------:R-:W-:-:S04]  /*5400*/  IMAD.WIDE.U32 R6, R22, UR43, R6 ;  /* 0x0000002b16067c25 */ /* 0x000fc8000f8e0006 */
[----:B------:R-:W-:Y:S01]  /*5410*/  IMAD.IADD R7, R157, 0x1, R7 ;  /* 0x000000019d077824 */ /* 0x000fe200078e0207 */
[----:B-1----:R-:W-:-:S04]  /*5420*/  LEA R8, P2, R6, R12, 0x1 ;  /* 0x0000000c06087211 */ /* 0x002fc800078408ff */
[----:B------:R-:W-:Y:S01]  /*5430*/  LEA.HI.X R9, R6, R13, R7, 0x1, P2 ;  /* 0x0000000d06097211 */ /* 0x000fe200010f0c07 */
[----:B--2---:R-:W-:-:S05]  /*5440*/  HADD2.F32 R6, -RZ, R23.H0_H0 ;  /* 0x20000017ff067230 */ /* 0x004fca0000004100 */
[----:B------:R-:W-:-:S04]  /*5450*/  FMUL R6, R6, R16 ;  /* 0x0000001006067220 */ /* 0x000fc80000400000 */
[----:B---3--:R-:W-:Y:S01]  /*5460*/  FFMA R7, R158, R2, R6 ;  /* 0x000000029e077223 */ /* 0x008fe20000000006 */
[----:B------:R-:W-:Y:S01]  /*5470*/  IMAD.U32 R158, RZ, RZ, UR8 ;  /* 0x00000008ff9e7e24 */ /* 0x000fe2000f8e00ff */
[----:B------:R-:W-:-:S03]  /*5480*/  MOV R6, UR8 ;  /* 0x0000000800067c02 */ /* 0x000fc60008000f00 */
[----:B------:R-:W-:Y:S01]  /*5490*/  IMAD.SHL.U32 R158, R158, 0x10, RZ ;  /* 0x000000109e9e7824 */ /* 0x000fe200078e00ff */
[----:B------:R-:W-:Y:S02]  /*54a0*/  SHF.L.U64.HI R156, R6, 0x4, R156 ;  /* 0x00000004069c7819 */ /* 0x000fe4000001029c */
[----:B------:R-:W-:Y:S02]  /*54b0*/  F2FP.F16.F32.PACK_AB R7, RZ, R7 ;  /* 0x00000007ff07723e */ /* 0x000fe400000000ff */
[----:B------:R-:W-:Y:S02]  /*54c0*/  IADD3 R6, P2, R158, R4, RZ ;  /* 0x000000049e067210 */ /* 0x000fe40007f5e0ff */
[----:B------:R-:W-:-:S03]  /*54d0*/  PRMT R159, R7, 0x7610, R159 ;  /* 0x00007610079f7816 */ /* 0x000fc6000000009f */
[----:B------:R-:W-:-:S05]  /*54e0*/  IMAD.X R7, R156, 0x1, R5, P2 ;  /* 0x000000019c077824 */ /* 0x000fca00010e0605 */
[----:B------:R1:W-:Y:S01]  /*54f0*/  @P1 STG.E.U16 desc[UR36][R6.64], R159 ;  /* 0x0000009f06001986 */ /* 0x0003e2000c101524 */
[----:B------:R-:W-:Y:S05]  /*5500*/  @!P4 BRA `(.L_x_33) ;  /* 0x000000000004c947 */ /* 0x000fea0003800000 */
[----:B------:R2:W5:Y:S02]  /*5510*/  LDG.E.LTC128B.U16 R23, desc[UR36][R8.64+0x2] ;  /* 0x0000022408177981 */ /* 0x000564000c1e1520 */
.L_x_33:
[----:B------:R-:W-:Y:S05]  /*5520*/  BSYNC B1 ;  /* 0x0000000000017941 */ /* 0x000fea0003800000 */
.L_x_32:
[----:B------:R-:W3:Y:S01]  /*5530*/  LDL.LU R161, [R1+0xc] ;  /* 0x00000c0001a17983 */ /* 0x000ee20000300800 */
[----:B-1---5:R-:W-:Y:S01]  /*5540*/  HADD2.F32 R159, -RZ, R23.H0_H0 ;  /* 0x20000017ff9f7230 */ /* 0x022fe20000004100 */
[----:B------:R-:W-:Y:S01]  /*5550*/  ISETP.GT.AND P1, PT, R0, 0x8, P3 ;  /* 0x000000080000780c */ /* 0x000fe20001f24270 */
[----:B------:R-:W-:Y:S03]  /*5560*/  BSSY B1, `(.L_x_34) ;  /* 0x0000007000017945 */ /* 0x000fe60003800000 */
[----:B------:R-:W-:-:S04]  /*5570*/  FMUL R159, R159, R16 ;  /* 0x000000109f9f7220 */ /* 0x000fc80000400000 */
[----:B---3--:R-:W-:-:S05]  /*5580*/  FFMA R159, R161, R2, R159 ;  /* 0x00000002a19f7223 */ /* 0x008fca000000009f */
[----:B------:R-:W-:-:S05]  /*5590*/  F2FP.F16.F32.PACK_AB R159, RZ, R159 ;  /* 0x0000009fff9f723e */ /* 0x000fca00000000ff */
[----:B------:R1:W-:Y:S01]  /*55a0*/  @P4 STG.E.U16 desc[UR36][R6.64+0x2], R159 ;  /* 0x0000029f06004986 */ /* 0x0003e2000c101524 */
[----:B------:R-:W-:Y:S05]  /*55b0*/  @!P1 BRA `(.L_x_35) ;  /* 0x0000000000049947 */ /* 0x000fea0003800000 */
[----:B------:R3:W5:Y:S02]  /*55c0*/  LDG.E.LTC128B.U16 R23, desc[UR36][R10.64+0x10] ;  /* 0x000010240a177981 */ /* 0x000764000c1e1520 */
.L_x_35:
[----:B------:R-:W-:Y:S05]  /*55d0*/  BSYNC B1 ;  /* 0x0000000000017941 */ /* 0x000fea0003800000 */
.L_x_34:
[----:B------:R-:W4:Y:S01]  /*55e0*/  LDL.LU R161, [R1+0x10] ;  /* 0x0000100001a17983 */ /* 0x000f220000300800 */
[----:B-1---5:R-:W-:Y:S01]  /*55f0*/  HADD2.F32 R159, -RZ, R23.H0_H0 ;  /* 0x20000017ff9f7230 */ /* 0x022fe20000004100 */
[----:B------:R-:W-:Y:S01]  /*5600*/  ISETP.GT.AND P2, PT, R0, 0x9, P3 ;  /* 0x000000090000780c */ /* 0x000fe20001f44270 */
[----:B------:R-:W-:Y:S03]  /*5610*/  BSSY B1, `(.L_x_36) ;  /* 0x0000007000017945 */ /* 0x000fe60003800000 */
[----:B------:R-:W-:-:S04]  /*5620*/  FMUL R159, R159, R16 ;  /* 0x000000109f9f7220 */ /* 0x000fc80000400000 */
[----:B----4-:R-:W-:-:S05]  /*5630*/  FFMA R159, R161, R2, R159 ;  /* 0x00000002a19f7223 */ /* 0x010fca000000009f */
[----:B------:R-:W-:-:S05]  /*5640*/  F2FP.F16.F32.PACK_AB R159, RZ, R159 ;  /* 0x0000009fff9f723e */ /* 0x000fca00000000ff */
[----:B------:R1:W-:Y:S01]  /*5650*/  @P1 STG.E.U16 desc[UR36][R4.64+0x10], R159 ;  /* 0x0000109f04001986 */ /* 0x0003e2000c101524 */
[----:B------:R-:W-:Y:S05]  /*5660*/  @!P2 BRA `(.L_x_37) ;  /* 0x000000000004a947 */ /* 0x000fea0003800000 */
[----:B------:R4:W5:Y:S02]  /*5670*/  LDG.E.LTC128B.U16 R23, desc[UR36][R10.64+0x12] ;  /* 0x000012240a177981 */ /* 0x000964000c1e1520 */
.L_x_37:
[----:B------:R-:W-:Y:S05]  /*5680*/  BSYNC B1 ;  /* 0x0000000000017941 */ /* 0x000fea0003800000 */
.L_x_36:
[----:B------:R-:W2:Y:S01]  /*5690*/  LDL.LU R161, [R1+0x14] ;  /* 0x0000140001a17983 */ /* 0x000ea20000300800 */
[----:B-1---5:R-:W-:Y:S01]  /*56a0*/  HADD2.F32 R159, -RZ, R23.H0_H0 ;  /* 0x20000017ff9f7230 */ /* 0x022fe20000004100 */
[----:B------:R-:W-:Y:S01]  /*56b0*/  ISETP.GT.AND P1, PT, R0, 0x8, P0 ;  /* 0x000000080000780c */ /* 0x000fe20000724270 */
[----:B------:R-:W-:Y:S03]  /*56c0*/  BSSY B1, `(.L_x_38) ;  /* 0x0000007000017945 */ /* 0x000fe60003800000 */
[----:B------:R-:W-:-:S04]  /*56d0*/  FMUL R159, R159, R16 ;  /* 0x000000109f9f7220 */ /* 0x000fc80000400000 */
[----:B--2---:R-:W-:-:S05]  /*56e0*/  FFMA R159, R161, R2, R159 ;  /* 0x00000002a19f7223 */ /* 0x004fca000000009f */
[----:B------:R-:W-:-:S05]  /*56f0*/  F2FP.F16.F32.PACK_AB R159, RZ, R159 ;  /* 0x0000009fff9f723e */ /* 0x000fca00000000ff */
[----:B------:R1:W-:Y:S01]  /*5700*/  @P2 STG.E.U16 desc[UR36][R4.64+0x12], R159 ;  /* 0x0000129f04002986 */ /* 0x0003e2000c101524 */
[----:B------:R-:W-:Y:S05]  /*5710*/  @!P1 BRA `(.L_x_39) ;  /* 0x0000000000049947 */ /* 0x000fea0003800000 */
[----:B------:R2:W5:Y:S02]  /*5720*/  LDG.E.LTC128B.U16 R23, desc[UR36][R8.64+0x10] ;  /* 0x0000102408177981 */ /* 0x000564000c1e1520 */
.L_x_39:
[----:B------:R-:W-:Y:S05]  /*5730*/  BSYNC B1 ;  /* 0x0000000000017941 */ /* 0x000fea0003800000 */
.L_x_38:
        /* <DEDUP_REMOVED lines=10> */
.L_x_41:
[----:B------:R-:W-:Y:S05]  /*57e0*/  BSYNC B1 ;  /* 0x0000000000017941 */ /* 0x000fea0003800000 */
.L_x_40:
        /* <DEDUP_REMOVED lines=10> */
.L_x_43:
[----:B------:R-:W-:Y:S05]  /*5890*/  BSYNC B1 ;  /* 0x0000000000017941 */ /* 0x000fea0003800000 */
.L_x_42:
        /* <DEDUP_REMOVED lines=10> */
.L_x_45:
[----:B------:R-:W-:Y:S05]  /*5940*/  BSYNC B1 ;  /* 0x0000000000017941 */ /* 0x000fea0003800000 */
.L_x_44:
        /* <DEDUP_REMOVED lines=10> */
.L_x_47:
[----:B------:R-:W-:Y:S05]  /*59f0*/  BSYNC B1 ;  /* 0x0000000000017941 */ /* 0x000fea0003800000 */
.L_x_46:
        /* <DEDUP_REMOVED lines=10> */
.L_x_49:
[----:B------:R-:W-:Y:S05]  /*5aa0*/  BSYNC B1 ;  /* 0x0000000000017941 */ /* 0x000fea0003800000 */
.L_x_48:
        /* <DEDUP_REMOVED lines=10> */
.L_x_51:
[----:B------:R-:W-:Y:S05]  /*5b50*/  BSYNC B1 ;  /* 0x0000000000017941 */ /* 0x000fea0003800000 */
.L_x_50:
        /* <DEDUP_REMOVED lines=10> */
.L_x_53:
[----:B------:R-:W-:Y:S05]  /*5c00*/  BSYNC B1 ;  /* 0x0000000000017941 */ /* 0x000fea0003800000 */
.L_x_52:
        /* <DEDUP_REMOVED lines=10> */
.L_x_55:
[----:B------:R-:W-:Y:S05]  /*5cb0*/  BSYNC B1 ;  /* 0x0000000000017941 */ /* 0x000fea0003800000 */
.L_x_54:
        /* <DEDUP_REMOVED lines=10> */
.L_x_57:
[----:B------:R-:W-:Y:S05]  /*5d60*/  BSYNC B1 ;  /* 0x0000000000017941 */ /* 0x000fea0003800000 */
.L_x_56:
        /* <DEDUP_REMOVED lines=10> */
.L_x_59:
[----:B------:R-:W-:Y:S05]  /*5e10*/  BSYNC B1 ;  /* 0x0000000000017941 */ /* 0x000fea0003800000 */
.L_x_58:
        /* <DEDUP_REMOVED lines=10> */
.L_x_61:
[----:B------:R-:W-:Y:S05]  /*5ec0*/  BSYNC B1 ;  /* 0x0000000000017941 */ /* 0x000fea0003800000 */
.L_x_60:
        /* <DEDUP_REMOVED lines=10> */
.L_x_63:
[----:B------:R-:W-:Y:S05]  /*5f70*/  BSYNC B1 ;  /* 0x0000000000017941 */ /* 0x000fea0003800000 */
.L_x_62:
        /* <DEDUP_REMOVED lines=10> */
.L_x_65:
[----:B------:R-:W-:Y:S05]  /*6020*/  BSYNC B1 ;  /* 0x0000000000017941 */ /* 0x000fea0003800000 */
.L_x_64:
        /* <DEDUP_REMOVED lines=10> */
.L_x_67:
[----:B------:R-:W-:Y:S05]  /*60d0*/  BSYNC B1 ;  /* 0x0000000000017941 */ /* 0x000fea0003800000 */
.L_x_66:
        /* <DEDUP_REMOVED lines=10> */
.L_x_69:
[----:B------:R-:W-:Y:S05]  /*6180*/  BSYNC B1 ;  /* 0x0000000000017941 */ /* 0x000fea0003800000 */
.L_x_68:
        /* <DEDUP_REMOVED lines=10> */
.L_x_71:
[----:B------:R-:W-:Y:S05]  /*6230*/  BSYNC B1 ;  /* 0x0000000000017941 */ /* 0x000fea0003800000 */
.L_x_70:
        /* <DEDUP_REMOVED lines=10> */
.L_x_73:
[----:B------:R-:W-:Y:S05]  /*62e0*/  BSYNC B1 ;  /* 0x0000000000017941 */ /* 0x000fea0003800000 */
.L_x_72:
        /* <DEDUP_REMOVED lines=10> */
.L_x_75:
[----:B------:R-:W-:Y:S05]  /*6390*/  BSYNC B1 ;  /* 0x0000000000017941 */ /* 0x000fea0003800000 */
.L_x_74:
        /* <DEDUP_REMOVED lines=10> */
.L_x_77:
[----:B------:R-:W-:Y:S05]  /*6440*/  BSYNC B1 ;  /* 0x0000000000017941 */ /* 0x000fea0003800000 */
.L_x_76:
        /* <DEDUP_REMOVED lines=10> */
.L_x_79:
[----:B------:R-:W-:Y:S05]  /*64f0*/  BSYNC B1 ;  /* 0x0000000000017941 */ /* 0x000fea0003800000 */
.L_x_78:
        /* <DEDUP_REMOVED lines=10> */
.L_x_81:
[----:B------:R-:W-:Y:S05]  /*65a0*/  BSYNC B1 ;  /* 0x0000000000017941 */ /* 0x000fea0003800000 */
.L_x_80:
        /* <DEDUP_REMOVED lines=10> */
.L_x_83:
[----:B------:R-:W-:Y:S05]  /*6650*/  BSYNC B1 ;  /* 0x0000000000017941 */ /* 0x000fea0003800000 */
.L_x_82:
        /* <DEDUP_REMOVED lines=10> */
.L_x_85:
[----:B------:R-:W-:Y:S05]  /*6700*/  BSYNC B1 ;  /* 0x0000000000017941 */ /* 0x000fea0003800000 */
.L_x_84:
        /* <DEDUP_REMOVED lines=10> */
.L_x_87:
[----:B------:R-:W-:Y:S05]  /*67b0*/  BSYNC B1 ;  /* 0x0000000000017941 */ /* 0x000fea0003800000 */
.L_x_86:
        /* <DEDUP_REMOVED lines=10> */
.L_x_89:
[----:B------:R-:W-:Y:S05]  /*6860*/  BSYNC B1 ;  /* 0x0000000000017941 */ /* 0x000fea0003800000 */
.L_x_88:
        /* <DEDUP_REMOVED lines=10> */
.L_x_91:
[----:B------:R-:W-:Y:S05]  /*6910*/  BSYNC B1 ;  /* 0x0000000000017941 */ /* 0x000fea0003800000 */
.L_x_90:
        /* <DEDUP_REMOVED lines=10> */
.L_x_93:
[----:B------:R-:W-:Y:S05]  /*69c0*/  BSYNC B1 ;  /* 0x0000000000017941 */ /* 0x000fea0003800000 */
.L_x_92:
        /* <DEDUP_REMOVED lines=10> */
.L_x_95:
[----:B------:R-:W-:Y:S05]  /*6a70*/  BSYNC B1 ;  /* 0x0000000000017941 */ /* 0x000fea0003800000 */
.L_x_94:
        /* <DEDUP_REMOVED lines=10> */
.L_x_97:
[----:B------:R-:W-:Y:S05]  /*6b20*/  BSYNC B1 ;  /* 0x0000000000017941 */ /* 0x000fea0003800000 */
.L_x_96:
        /* <DEDUP_REMOVED lines=10> */
.L_x_99:
[----:B------:R-:W-:Y:S05]  /*6bd0*/  BSYNC B1 ;  /* 0x0000000000017941 */ /* 0x000fea0003800000 */
.L_x_98:
        /* <DEDUP_REMOVED lines=10> */
.L_x_101:
[----:B------:R-:W-:Y:S05]  /*6c80*/  BSYNC B1 ;  /* 0x0000000000017941 */ /* 0x000fea0003800000 */
.L_x_100:
        /* <DEDUP_REMOVED lines=10> */
.L_x_103:
[----:B------:R-:W-:Y:S05]  /*6d30*/  BSYNC B1 ;  /* 0x0000000000017941 */ /* 0x000fea0003800000 */
.L_x_102:
        /* <DEDUP_REMOVED lines=10> */
.L_x_105:
[----:B------:R-:W-:Y:S05]  /*6de0*/  BSYNC B1 ;  /* 0x0000000000017941 */ /* 0x000fea0003800000 */
.L_x_104:
        /* <DEDUP_REMOVED lines=10> */
.L_x_107:
[----:B------:R-:W-:Y:S05]  /*6e90*/  BSYNC B1 ;  /* 0x0000000000017941 */ /* 0x000fea0003800000 */
.L_x_106:
        /* <DEDUP_REMOVED lines=10> */
.L_x_109:
[----:B------:R-:W-:Y:S05]  /*6f40*/  BSYNC B1 ;  /* 0x0000000000017941 */ /* 0x000fea0003800000 */
.L_x_108:
        /* <DEDUP_REMOVED lines=10> */
.L_x_111:
[----:B------:R-:W-:Y:S05]  /*6ff0*/  BSYNC B1 ;  /* 0x0000000000017941 */ /* 0x000fea0003800000 */
.L_x_110:
        /* <DEDUP_REMOVED lines=10> */
.L_x_113:
[----:B------:R-:W-:Y:S05]  /*70a0*/  BSYNC B1 ;  /* 0x0000000000017941 */ /* 0x000fea0003800000 */
.L_x_112:
        /* <DEDUP_REMOVED lines=10> */
.L_x_115:
[----:B------:R-:W-:Y:S05]  /*7150*/  BSYNC B1 ;  /* 0x0000000000017941 */ /* 0x000fea0003800000 */
.L_x_114:
        /* <DEDUP_REMOVED lines=10> */
.L_x_117:
[----:B------:R-:W-:Y:S05]  /*7200*/  BSYNC B1 ;  /* 0x0000000000017941 */ /* 0x000fea0003800000 */
.L_x_116:
        /* <DEDUP_REMOVED lines=10> */
.L_x_119:
[----:B------:R-:W-:Y:S05]  /*72b0*/  BSYNC B1 ;  /* 0x0000000000017941 */ /* 0x000fea0003800000 */
.L_x_118:
        /* <DEDUP_REMOVED lines=10> */
.L_x_121:
[----:B------:R-:W-:Y:S05]  /*7360*/  BSYNC B1 ;  /* 0x0000000000017941 */ /* 0x000fea0003800000 */
.L_x_120:
        /* <DEDUP_REMOVED lines=10> */
.L_x_123:
[----:B------:R-:W-:Y:S05]  /*7410*/  BSYNC B1 ;  /* 0x0000000000017941 */ /* 0x000fea0003800000 */
.L_x_122:
        /* <DEDUP_REMOVED lines=10> */
.L_x_125:
[----:B------:R-:W-:Y:S05]  /*74c0*/  BSYNC B1 ;  /* 0x0000000000017941 */ /* 0x000fea0003800000 */
.L_x_124:
        /* <DEDUP_REMOVED lines=10> */
.L_x_127:
[----:B------:R-:W-:Y:S05]  /*7570*/  BSYNC B1 ;  /* 0x0000000000017941 */ /* 0x000fea0003800000 */
.L_x_126:
        /* <DEDUP_REMOVED lines=10> */
.L_x_129:
[----:B------:R-:W-:Y:S05]  /*7620*/  BSYNC B1 ;  /* 0x0000000000017941 */ /* 0x000fea0003800000 */
.L_x_128:
        /* <DEDUP_REMOVED lines=10> */
.L_x_131:
[----:B------:R-:W-:Y:S05]  /*76d0*/  BSYNC B1 ;  /* 0x0000000000017941 */ /* 0x000fea0003800000 */
.L_x_130:
        /* <DEDUP_REMOVED lines=10> */
.L_x_133:
[----:B------:R-:W-:Y:S05]  /*7780*/  BSYNC B1 ;  /* 0x0000000000017941 */ /* 0x000fea0003800000 */
.L_x_132:
        /* <DEDUP_REMOVED lines=10> */
.L_x_135:
[----:B------:R-:W-:Y:S05]  /*7830*/  BSYNC B1 ;  /* 0x0000000000017941 */ /* 0x000fea0003800000 */
.L_x_134:
        /* <DEDUP_REMOVED lines=10> */
.L_x_137:
[----:B------:R-:W-:Y:S05]  /*78e0*/  BSYNC B1 ;  /* 0x0000000000017941 */ /* 0x000fea0003800000 */
.L_x_136:
        /* <DEDUP_REMOVED lines=10> */
.L_x_139:
[----:B------:R-:W-:Y:S05]  /*7990*/  BSYNC B1 ;  /* 0x0000000000017941 */ /* 0x000fea0003800000 */
.L_x_138:
        /* <DEDUP_REMOVED lines=10> */
.L_x_141:
[----:B------:R-:W-:Y:S05]  /*7a40*/  BSYNC B1 ;  /* 0x0000000000017941 */ /* 0x000fea0003800000 */
.L_x_140:
        /* <DEDUP_REMOVED lines=10> */
.L_x_143:
[----:B------:R-:W-:Y:S05]  /*7af0*/  BSYNC B1 ;  /* 0x0000000000017941 */ /* 0x000fea0003800000 */
.L_x_142:
        /* <DEDUP_REMOVED lines=10> */
.L_x_145:
[----:B------:R-:W-:Y:S05]  /*7ba0*/  BSYNC B1 ;  /* 0x0000000000017941 */ /* 0x000fea0003800000 */
.L_x_144:
        /* <DEDUP_REMOVED lines=10> */
.L_x_147:
[----:B------:R-:W-:Y:S05]  /*7c50*/  BSYNC B1 ;  /* 0x0000000000017941 */ /* 0x000fea0003800000 */
.L_x_146:
        /* <DEDUP_REMOVED lines=10> */
.L_x_149:
[----:B------:R-:W-:Y:S05]  /*7d00*/  BSYNC B1 ;  /* 0x0000000000017941 */ /* 0x000fea0003800000 */
.L_x_148:
        /* <DEDUP_REMOVED lines=10> */
.L_x_151:
[----:B------:R-:W-:Y:S05]  /*7db0*/  BSYNC B1 ;  /* 0x0000000000017941 */ /* 0x000fea0003800000 */
.L_x_150:
        /* <DEDUP_REMOVED lines=10> */
.L_x_153:
[----:B------:R-:W-:Y:S05]  /*7e60*/  BSYNC B1 ;  /* 0x0000000000017941 */ /* 0x000fea0003800000 */
.L_x_152:
        /* <DEDUP_REMOVED lines=10> */
.L_x_155:
[----:B------:R-:W-:Y:S05]  /*7f10*/  BSYNC B1 ;  /* 0x0000000000017941 */ /* 0x000fea0003800000 */
.L_x_154:
        /* <DEDUP_REMOVED lines=10> */
.L_x_157:
[----:B------:R-:W-:Y:S05]  /*7fc0*/  BSYNC B1 ;  /* 0x0000000000017941 */ /* 0x000fea0003800000 */
.L_x_156:
        /* <DEDUP_REMOVED lines=10> */
.L_x_159:
[----:B------:R-:W-:Y:S05]  /*8070*/  BSYNC B1 ;  /* 0x0000000000017941 */ /* 0x000fea0003800000 */
.L_x_158:
        /* <DEDUP_REMOVED lines=10> */
.L_x_161:
[----:B------:R-:W-:Y:S05]  /*8120*/  BSYNC B1 ;  /* 0x0000000000017941 */ /* 0x000fea0003800000 */
.L_x_160:
        /* <DEDUP_REMOVED lines=10> */
.L_x_163:
[----:B------:R-:W-:Y:S05]  /*81d0*/  BSYNC B1 ;  /* 0x0000000000017941 */ /* 0x000fea0003800000 */
.L_x_162:
        /* <DEDUP_REMOVED lines=10> */
.L_x_165:
[----:B------:R-:W-:Y:S05]  /*8280*/  BSYNC B1 ;  /* 0x0000000000017941 */ /* 0x000fea0003800000 */
.L_x_164:
        /* <DEDUP_REMOVED lines=10> */
.L_x_167:
[----:B------:R-:W-:Y:S05]  /*8330*/  BSYNC B1 ;  /* 0x0000000000017941 */ /* 0x000fea0003800000 */
.L_x_166:
        /* <DEDUP_REMOVED lines=10> */
.L_x_169:
[----:B------:R-:W-:Y:S05]  /*83e0*/  BSYNC B1 ;  /* 0x0000000000017941 */ /* 0x000fea0003800000 */
.L_x_168:
        /* <DEDUP_REMOVED lines=10> */
.L_x_171:
[----:B------:R-:W-:Y:S05]  /*8490*/  BSYNC B1 ;  /* 0x0000000000017941 */ /* 0x000fea0003800000 */
.L_x_170:
        /* <DEDUP_REMOVED lines=10> */
.L_x_173:
[----:B------:R-:W-:Y:S05]  /*8540*/  BSYNC B1 ;  /* 0x0000000000017941 */ /* 0x000fea0003800000 */
.L_x_172:
        /* <DEDUP_REMOVED lines=10> */
.L_x_175:
[----:B------:R-:W-:Y:S05]  /*85f0*/  BSYNC B1 ;  /* 0x0000000000017941 */ /* 0x000fea0003800000 */
.L_x_174:
        /* <DEDUP_REMOVED lines=10> */
.L_x_177:
[----:B------:R-:W-:Y:S05]  /*86a0*/  BSYNC B1 ;  /* 0x0000000000017941 */ /* 0x000fea0003800000 */
.L_x_176:
        /* <DEDUP_REMOVED lines=10> */
.L_x_179:
[----:B------:R-:W-:Y:S05]  /*8750*/  BSYNC B1 ;  /* 0x0000000000017941 */ /* 0x000fea0003800000 */
.L_x_178:
        /* <DEDUP_REMOVED lines=10> */
.L_x_181:
[----:B------:R-:W-:Y:S05]  /*8800*/  BSYNC B1 ;  /* 0x0000000000017941 */ /* 0x000fea0003800000 */
.L_x_180:
        /* <DEDUP_REMOVED lines=10> */
.L_x_183:
[----:B------:R-:W-:Y:S05]  /*88b0*/  BSYNC B1 ;  /* 0x0000000000017941 */ /* 0x000fea0003800000 */
.L_x_182:
        /* <DEDUP_REMOVED lines=10> */
.L_x_185:
[----:B------:R-:W-:Y:S05]  /*8960*/  BSYNC B1 ;  /* 0x0000000000017941 */ /* 0x000fea0003800000 */
.L_x_184:
        /* <DEDUP_REMOVED lines=10> */
.L_x_187:
[----:B------:R-:W-:Y:S05]  /*8a10*/  BSYNC B1 ;  /* 0x0000000000017941 */ /* 0x000fea0003800000 */
.L_x_186:
        /* <DEDUP_REMOVED lines=10> */
.L_x_189:
[----:B------:R-:W-:Y:S05]  /*8ac0*/  BSYNC B1 ;  /* 0x0000000000017941 */ /* 0x000fea0003800000 */
.L_x_188:
        /* <DEDUP_REMOVED lines=10> */
.L_x_191:
[----:B------:R-:W-:Y:S05]  /*8b70*/  BSYNC B1 ;  /* 0x0000000000017941 */ /* 0x000fea0003800000 */
.L_x_190:
        /* <DEDUP_REMOVED lines=10> */
.L_x_193:
[----:B------:R-:W-:Y:S05]  /*8c20*/  BSYNC B1 ;  /* 0x0000000000017941 */ /* 0x000fea0003800000 */
.L_x_192:
        /* <DEDUP_REMOVED lines=10> */
.L_x_195:
[----:B------:R-:W-:Y:S05]  /*8cd0*/  BSYNC B1 ;  /* 0x0000000000017941 */ /* 0x000fea0003800000 */
.L_x_194:
        /* <DEDUP_REMOVED lines=10> */
.L_x_197:
[----:B------:R-:W-:Y:S05]  /*8d80*/  BSYNC B1 ;  /* 0x0000000000017941 */ /* 0x000fea0003800000 */
.L_x_196:
        /* <DEDUP_REMOVED lines=10> */
.L_x_199:
[----:B------:R-:W-:Y:S05]  /*8e30*/  BSYNC B1 ;  /* 0x0000000000017941 */ /* 0x000fea0003800000 */
.L_x_198:
        /* <DEDUP_REMOVED lines=10> */
.L_x_201:
[----:B------:R-:W-:Y:S05]  /*8ee0*/  BSYNC B1 ;  /* 0x0000000000017941 */ /* 0x000fea0003800000 */
.L_x_200:
        /* <DEDUP_REMOVED lines=10> */
.L_x_203:
[----:B------:R-:W-:Y:S05]  /*8f90*/  BSYNC B1 ;  /* 0x0000000000017941 */ /* 0x000fea0003800000 */
.L_x_202:
        /* <DEDUP_REMOVED lines=10> */
.L_x_205:
[----:B------:R-:W-:Y:S05]  /*9040*/  BSYNC B1 ;  /* 0x0000000000017941 */ /* 0x000fea0003800000 */
.L_x_204:
        /* <DEDUP_REMOVED lines=10> */
.L_x_207:
[----:B------:R-:W-:Y:S05]  /*90f0*/  BSYNC B1 ;  /* 0x0000000000017941 */ /* 0x000fea0003800000 */
.L_x_206:
        /* <DEDUP_REMOVED lines=10> */
.L_x_209:
[----:B------:R-:W-:Y:S05]  /*91a0*/  BSYNC B1 ;  /* 0x0000000000017941 */ /* 0x000fea0003800000 */
.L_x_208:
        /* <DEDUP_REMOVED lines=10> */
.L_x_211:
[----:B------:R-:W-:Y:S05]  /*9250*/  BSYNC B1 ;  /* 0x0000000000017941 */ /* 0x000fea0003800000 */
.L_x_210:
        /* <DEDUP_REMOVED lines=10> */
.L_x_213:
[----:B------:R-:W-:Y:S05]  /*9300*/  BSYNC B1 ;  /* 0x0000000000017941 */ /* 0x000fea0003800000 */
.L_x_212:
        /* <DEDUP_REMOVED lines=10> */
.L_x_215:
[----:B------:R-:W-:Y:S05]  /*93b0*/  BSYNC B1 ;  /* 0x0000000000017941 */ /* 0x000fea0003800000 */
.L_x_214:
        /* <DEDUP_REMOVED lines=10> */
.L_x_217:
[----:B------:R-:W-:Y:S05]  /*9460*/  BSYNC B1 ;  /* 0x0000000000017941 */ /* 0x000fea0003800000 */
.L_x_216:
        /* <DEDUP_REMOVED lines=10> */
.L_x_219:
[----:B------:R-:W-:Y:S05]  /*9510*/  BSYNC B1 ;  /* 0x0000000000017941 */ /* 0x000fea0003800000 */
.L_x_218:
        /* <DEDUP_REMOVED lines=10> */
.L_x_221:
[----:B------:R-:W-:Y:S05]  /*95c0*/  BSYNC B1 ;  /* 0x0000000000017941 */ /* 0x000fea0003800000 */
.L_x_220:
        /* <DEDUP_REMOVED lines=10> */
.L_x_223:
[----:B------:R-:W-:Y:S05]  /*9670*/  BSYNC B1 ;  /* 0x0000000000017941 */ /* 0x000fea0003800000 */
.L_x_222:
        /* <DEDUP_REMOVED lines=10> */
.L_x_225:
[----:B------:R-:W-:Y:S05]  /*9720*/  BSYNC B1 ;  /* 0x0000000000017941 */ /* 0x000fea0003800000 */
.L_x_224:
        /* <DEDUP_REMOVED lines=10> */
.L_x_227:
[----:B------:R-:W-:Y:S05]  /*97d0*/  BSYNC B1 ;  /* 0x0000000000017941 */ /* 0x000fea0003800000 */
.L_x_226:
        /* <DEDUP_REMOVED lines=10> */
.L_x_229:
[----:B------:R-:W-:Y:S05]  /*9880*/  BSYNC B1 ;  /* 0x0000000000017941 */ /* 0x000fea0003800000 */
.L_x_228:
        /* <DEDUP_REMOVED lines=10> */
.L_x_231:
[----:B------:R-:W-:Y:S05]  /*9930*/  BSYNC B1 ;  /* 0x0000000000017941 */ /* 0x000fea0003800000 */
.L_x_230:
        /* <DEDUP_REMOVED lines=10> */
.L_x_233:
[----:B------:R-:W-:Y:S05]  /*99e0*/  BSYNC B1 ;  /* 0x0000000000017941 */ /* 0x000fea0003800000 */
.L_x_232:
        /* <DEDUP_REMOVED lines=10> */
.L_x_235:
[----:B------:R-:W-:Y:S05]  /*9a90*/  BSYNC B1 ;  /* 0x0000000000017941 */ /* 0x000fea0003800000 */
.L_x_234:
        /* <DEDUP_REMOVED lines=10> */
.L_x_237:
[----:B------:R-:W-:Y:S05]  /*9b40*/  BSYNC B1 ;  /* 0x0000000000017941 */ /* 0x000fea0003800000 */
.L_x_236:
        /* <DEDUP_REMOVED lines=10> */
.L_x_239:
[----:B------:R-:W-:Y:S05]  /*9bf0*/  BSYNC B1 ;  /* 0x0000000000017941 */ /* 0x000fea0003800000 */
.L_x_238:
        /* <DEDUP_REMOVED lines=10> */
.L_x_241:
[----:B------:R-:W-:Y:S05]  /*9ca0*/  BSYNC B1 ;  /* 0x0000000000017941 */ /* 0x000fea0003800000 */
.L_x_240:
        /* <DEDUP_REMOVED lines=10> */
.L_x_243:
[----:B------:R-:W-:Y:S05]  /*9d50*/  BSYNC B1 ;  /* 0x0000000000017941 */ /* 0x000fea0003800000 */
.L_x_242:
        /* <DEDUP_REMOVED lines=10> */
.L_x_245:
[----:B------:R-:W-:Y:S05]  /*9e00*/  BSYNC B1 ;  /* 0x0000000000017941 */ /* 0x000fea0003800000 */
.L_x_244:
        /* <DEDUP_REMOVED lines=10> */
.L_x_247:
[----:B------:R-:W-:Y:S05]  /*9eb0*/  BSYNC B1 ;  /* 0x0000000000017941 */ /* 0x000fea0003800000 */
.L_x_246:
        /* <DEDUP_REMOVED lines=10> */
.L_x_249:
[----:B------:R-:W-:Y:S05]  /*9f60*/  BSYNC B1 ;  /* 0x0000000000017941 */ /* 0x000fea0003800000 */
.L_x_248:
        /* <DEDUP_REMOVED lines=10> */
.L_x_251:
[----:B------:R-:W-:Y:S05]  /*a010*/  BSYNC B1 ;  /* 0x0000000000017941 */ /* 0x000fea0003800000 */
.L_x_250:
        /* <DEDUP_REMOVED lines=10> */
.L_x_253:
[----:B------:R-:W-:Y:S05]  /*a0c0*/  BSYNC B1 ;  /* 0x0000000000017941 */ /* 0x000fea0003800000 */
.L_x_252:
        /* <DEDUP_REMOVED lines=10> */
.L_x_255:
[----:B------:R-:W-:Y:S05]  /*a170*/  BSYNC B1 ;  /* 0x0000000000017941 */ /* 0x000fea0003800000 */
.L_x_254:
        /* <DEDUP_REMOVED lines=10> */
.L_x_257:
[----:B------:R-:W-:Y:S05]  /*a220*/  BSYNC B1 ;  /* 0x0000000000017941 */ /* 0x000fea0003800000 */
.L_x_256:
        /* <DEDUP_REMOVED lines=10> */
.L_x_259:
[----:B------:R-:W-:Y:S05]  /*a2d0*/  BSYNC B1 ;  /* 0x0000000000017941 */ /* 0x000fea0003800000 */
.L_x_258:
        /* <DEDUP_REMOVED lines=10> */
.L_x_261:
[----:B------:R-:W-:Y:S05]  /*a380*/  BSYNC B1 ;  /* 0x0000000000017941 */ /* 0x000fea0003800000 */
.L_x_260:
        /* <DEDUP_REMOVED lines=10> */
.L_x_263:
[----:B------:R-:W-:Y:S05]  /*a430*/  BSYNC B1 ;  /* 0x0000000000017941 */ /* 0x000fea0003800000 */
.L_x_262:
        /* <DEDUP_REMOVED lines=10> */
.L_x_265:
[----:B------:R-:W-:Y:S05]  /*a4e0*/  BSYNC B1 ;  /* 0x0000000000017941 */ /* 0x000fea0003800000 */
.L_x_264:
        /* <DEDUP_REMOVED lines=10> */
.L_x_267:
[----:B------:R-:W-:Y:S05]  /*a590*/  BSYNC B1 ;  /* 0x0000000000017941 */ /* 0x000fea0003800000 */
.L_x_266:
        /* <DEDUP_REMOVED lines=10> */
.L_x_269:
[----:B------:R-:W-:Y:S05]  /*a640*/  BSYNC B1 ;  /* 0x0000000000017941 */ /* 0x000fea0003800000 */
.L_x_268:
        /* <DEDUP_REMOVED lines=10> */
.L_x_271:
[----:B------:R-:W-:Y:S05]  /*a6f0*/  BSYNC B1 ;  /* 0x0000000000017941 */ /* 0x000fea0003800000 */
.L_x_270:
        /* <DEDUP_REMOVED lines=10> */
.L_x_273:
[----:B------:R-:W-:Y:S05]  /*a7a0*/  BSYNC B1 ;  /* 0x0000000000017941 */ /* 0x000fea0003800000 */
.L_x_272:
        /* <DEDUP_REMOVED lines=10> */
.L_x_275:
[----:B------:R-:W-:Y:S05]  /*a850*/  BSYNC B1 ;  /* 0x0000000000017941 */ /* 0x000fea0003800000 */
.L_x_274:
        /* <DEDUP_REMOVED lines=10> */
.L_x_277:
[----:B------:R-:W-:Y:S05]  /*a900*/  BSYNC B1 ;  /* 0x0000000000017941 */ /* 0x000fea0003800000 */
.L_x_276:
[----:B0-234-:R-:W2:Y:S01]  /*a910*/  LDL.LU R10, [R1+0x1f4] ;  /* 0x0001f400010a7983 */ /* 0x01dea20000300800 */
[----:B-----5:R-:W-:Y:S01]  /*a920*/  HADD2.F32 R11, -RZ, R23.H0_H0 ;  /* 0x20000017ff0b7230 */ /* 0x020fe20000004100 */
        /* <DEDUP_REMOVED lines=8> */
.L_x_279:
[----:B------:R-:W-:Y:S05]  /*a9b0*/  BSYNC B1 ;  /* 0x0000000000017941 */ /* 0x000fea0003800000 */
.L_x_278:
[----:B------:R-:W3:Y:S01]  /*a9c0*/  LDL.LU R10, [R1+0x1f8] ;  /* 0x0001f800010a7983 */ /* 0x000ee20000300800 */
[----:B0----5:R-:W-:Y:S01]  /*a9d0*/  HADD2.F32 R11, -RZ, R23.H0_H0 ;  /* 0x20000017ff0b7230 */ /* 0x021fe20000004100 */
[----:B------:R-:W-:Y:S01]  /*a9e0*/  ISETP.GT.AND P1, PT, R0, 0xf9, P0 ;  /* 0x000000f90000780c */ /* 0x000fe20000724270 */
[----:B------:R-:W-:Y:S01]  /*a9f0*/  BSSY B1, `(.L_x_280) ;  /* 0x000000a000017945 */ /* 0x000fe20003800000 */
[----:B------:R-:W-:Y:S02]  /*aa00*/  IADD3 R167, P0, R3, 0x80, RZ ;  /* 0x0000008003a77810 */ /* 0x000fe40007f1e0ff */
[----:B------:R-:W-:-:S04]  /*aa10*/  FMUL R11, R11, R16 ;  /* 0x000000100b0b7220 */ /* 0x000fc80000400000 */
[----:B---3--:R-:W-:-:S05]  /*aa20*/  FFMA R11, R10, R2, R11 ;  /* 0x000000020a0b7223 */ /* 0x008fca000000000b */
[----:B------:R-:W-:-:S04]  /*aa30*/  F2FP.F16.F32.PACK_AB R11, RZ, R11 ;  /* 0x0000000bff0b723e */ /* 0x000fc800000000ff */
[----:B------:R-:W-:Y:S01]  /*aa40*/  PRMT R3, R11, 0x7610, R3 ;  /* 0x000076100b037816 */ /* 0x000fe20000000003 */
[----:B------:R-:W-:-:S04]  /*aa50*/  IMAD.X R11, RZ, RZ, UR7, P0 ;  /* 0x00000007ff0b7e24 */ /* 0x000fc800080e06ff */
[----:B------:R0:W-:Y:S01]  /*aa60*/  @P2 STG.E.U16 desc[UR36][R6.64+0x1f0], R3 ;  /* 0x0001f00306002986 */ /* 0x0001e2000c101524 */
[----:B------:R-:W-:Y:S05]  /*aa70*/  @!P1 BRA `(.L_x_281) ;  /* 0x0000000000049947 */ /* 0x000fea0003800000 */
[----:B------:R3:W5:Y:S02]  /*aa80*/  LDG.E.LTC128B.U16 R23, desc[UR36][R8.64+0x1f2] ;  /* 0x0001f22408177981 */ /* 0x000764000c1e1520 */
.L_x_281:
[----:B------:R-:W-:Y:S05]  /*aa90*/  BSYNC B1 ;  /* 0x0000000000017941 */ /* 0x000fea0003800000 */
.L_x_280:
[----:B------:R-:W4:Y:S01]  /*aaa0*/  LDL.LU R10, [R1+0x1fc] ;  /* 0x0001fc00010a7983 */ /* 0x000f220000300800 */
[----:B0----5:R-:W-:Y:S01]  /*aab0*/  HADD2.F32 R3, -RZ, R23.H0_H0 ;  /* 0x20000017ff037230 */ /* 0x021fe20000004100 */
[----:B------:R-:W-:Y:S01]  /*aac0*/  ISETP.GT.AND P0, PT, R17, 0x80, PT ;  /* 0x000000801100780c */ /* 0x000fe20003f04270 */
[----:B--23--:R-:W-:-:S03]  /*aad0*/  IMAD R8, R11, R14, RZ ;  /* 0x0000000e0b087224 */ /* 0x00cfc600078e02ff */
[----:B------:R-:W-:Y:S01]  /*aae0*/  FMUL R3, R3, R16 ;  /* 0x0000001003037220 */ /* 0x000fe20000400000 */
[C---:B------:R-:W-:Y:S01]  /*aaf0*/  IMAD R165, R167.reuse, R15, R8 ;  /* 0x0000000fa7a57224 */ /* 0x040fe200078e0208 */
[----:B------:R-:W-:Y:S01]  /*ab00*/  ISETP.GT.AND P4, PT, R0, RZ, P0 ;  /* 0x000000ff0000720c */ /* 0x000fe20000784270 */
[----:B------:R-:W-:-:S05]  /*ab10*/  IMAD.WIDE.U32 R8, R167, R14, R20 ;  /* 0x0000000ea7087225 */ /* 0x000fca00078e0014 */
[----:B------:R-:W-:Y:S01]  /*ab20*/  IADD3 R9, R9, R165, RZ ;  /* 0x000000a509097210 */ /* 0x000fe20007ffe0ff */
[----:B----4-:R-:W-:Y:S01]  /*ab30*/  FFMA R3, R10, R2, R3 ;  /* 0x000000020a037223 */ /* 0x010fe20000000003 */
[----:B------:R-:W-:-:S04]  /*ab40*/  LEA R10, P2, R8, R12, 0x1 ;  /* 0x0000000c080a7211 */ /* 0x000fc800078408ff */
[----:B------:R-:W-:Y:S02]  /*ab50*/  F2FP.F16.F32.PACK_AB R3, RZ, R3 ;  /* 0x00000003ff03723e */ /* 0x000fe400000000ff */
[--C-:B------:R-:W-:Y:S02]  /*ab60*/  LEA.HI.X R11, R8, R13, R9.reuse, 0x1, P2 ;  /* 0x0000000d080b7211 */ /* 0x100fe400010f0c09 */
[----:B------:R-:W-:-:S05]  /*ab70*/  PRMT R9, R3, 0x7610, R9 ;  /* 0x0000761003097816 */ /* 0x000fca0000000009 */
[----:B------:R0:W-:Y:S04]  /*ab80*/  @P1 STG.E.U16 desc[UR36][R6.64+0x1f2], R9 ;  /* 0x0001f20906001986 */ /* 0x0001e8000c101524 */
[----:B------:R-:W2:Y:S01]  /*ab90*/  @P4 LDG.E.LTC128B.U16 R23, desc[UR36][R10.64] ;  /* 0x000000240a174981 */ /* 0x000ea2000c1e1520 */
[----:B-1----:R-:W-:Y:S01]  /*aba0*/  IMAD.U32 R159, RZ, RZ, UR8 ;  /* 0x00000008ff9f7e24 */ /* 0x002fe2000f8e00ff */
[----:B------:R-:W-:Y:S01]  /*abb0*/  ISETP.GT.AND P2, PT, R0, 0x1, P0 ;  /* 0x000000010000780c */ /* 0x000fe20000744270 */
[----:B------:R-:W-:Y:S01]  /*abc0*/  IMAD.U32 R161, RZ, RZ, UR8 ;  /* 0x00000008ffa17e24 */ /* 0x000fe2000f8e00ff */
[----:B------:R-:W-:Y:S01]  /*abd0*/  BSSY B1, `(.L_x_282) ;  /* 0x0000013000017945 */ /* 0x000fe20003800000 */
[----:B------:R-:W-:Y:S01]  /*abe0*/  IMAD.U32 R164, RZ, RZ, UR9 ;  /* 0x00000009ffa47e24 */ /* 0x000fe2000f8e00ff */
[----:B------:R-:W-:Y:S01]  /*abf0*/  SHF.L.U32 R159, R159, 0x8, RZ ;  /* 0x000000089f9f7819 */ /* 0x000fe200000006ff */
[----:B0-----:R-:W-:-:S03]  /*ac00*/  IMAD.WIDE.U32 R8, R167, R14, R18 ;  /* 0x0000000ea7087225 */ /* 0x001fc600078e0012 */
[----:B------:R-:W-:Y:S01]  /*ac10*/  SHF.L.U64.HI R161, R161, 0x8, R164 ;  /* 0x00000008a1a17819 */ /* 0x000fe200000102a4 */
[----:B------:R-:W-:Y:S02]  /*ac20*/  IMAD.IADD R9, R165, 0x1, R9 ;  /* 0x00000001a5097824 */ /* 0x000fe400078e0209 */
[----:B------:R-:W-:Y:S01]  /*ac30*/  IMAD.WIDE.U32 R162, R22, UR43, R8 ;  /* 0x0000002b16a27c25 */ /* 0x000fe2000f8e0008 */
[----:B------:R-:W-:-:S03]  /*ac40*/  IADD3 R8, P1, R159, R4, RZ ;  /* 0x000000049f087210 */ /* 0x000fc60007f3e0ff */
[----:B------:R-:W-:Y:S01]  /*ac50*/  IMAD.IADD R7, R157, 0x1, R163 ;  /* 0x000000019d077824 */ /* 0x000fe200078e02a3 */
[----:B------:R-:W-:Y:S01]  /*ac60*/  LEA R6, P3, R162, R12, 0x1 ;  /* 0x0000000ca2067211 */ /* 0x000fe200078608ff */
[----:B------:R-:W-:-:S03]  /*ac70*/  IMAD.X R9, R161, 0x1, R5, P1 ;  /* 0x00000001a1097824 */ /* 0x000fc600008e0605 */
[----:B------:R-:W-:Y:S01]  /*ac80*/  LEA.HI.X R7, R162, R13, R7, 0x1, P3 ;  /* 0x0000000da2077211 */ /* 0x000fe200018f0c07 */
[----:B--2---:R-:W-:-:S05]  /*ac90*/  HADD2.F32 R3, -RZ, R23.H0_H0 ;  /* 0x20000017ff037230 */ /* 0x004fca0000004100 */
[----:B------:R-:W-:-:S04]  /*aca0*/  FMUL R3, R3, R16 ;  /* 0x0000001003037220 */ /* 0x000fc80000400000 */
[----:B------:R-:W-:-:S05]  /*acb0*/  FFMA R3, R24, R2, R3 ;  /* 0x0000000218037223 */ /* 0x000fca0000000003 */
[----:B------:R-:W-:-:S05]  /*acc0*/  F2FP.F16.F32.PACK_AB R3, RZ, R3 ;  /* 0x00000003ff03723e */ /* 0x000fca00000000ff */
[----:B------:R0:W-:Y:S01]  /*acd0*/  @P4 STG.E.U16 desc[UR36][R8.64], R3 ;  /* 0x0000000308004986 */ /* 0x0001e2000c101524 */
[----:B------:R-:W-:Y:S05]  /*ace0*/  @!P2 BRA `(.L_x_283) ;  /* 0x000000000004a947 */ /* 0x000fea0003800000 */
[----:B------:R1:W5:Y:S02]  /*acf0*/  LDG.E.LTC128B.U16 R23, desc[UR36][R6.64+0x2] ;  /* 0x0000022406177981 */ /* 0x000364000c1e1520 */
.L_x_283:
[----:B------:R-:W-:Y:S05]  /*ad00*/  BSYNC B1 ;  /* 0x0000000000017941 */ /* 0x000fea0003800000 */
.L_x_282:
[----:B0----5:R-:W-:Y:S01]  /*ad10*/  HADD2.F32 R3, -RZ, R23.H0_H0 ;  /* 0x20000017ff037230 */ /* 0x021fe20000004100 */
[----:B------:R-:W-:Y:S01]  /*ad20*/  ISETP.GT.AND P1, PT, R17, 0x88, PT ;  /* 0x000000881100780c */ /* 0x000fe20003f24270 */
[----:B------:R-:W-:Y:S01]  /*ad30*/  IMAD.WIDE.U32 R14, R167, R14, R154 ;  /* 0x0000000ea70e7225 */ /* 0x000fe200078e009a */
[----:B------:R-:W-:Y:S03]  /*ad40*/  BSSY B1, `(.L_x_284) ;  /* 0x0000010000017945 */ /* 0x000fe60003800000 */
[----:B------:R-:W-:Y:S01]  /*ad50*/  FMUL R10, R3, R16 ;  /* 0x00000010030a7220 */ /* 0x000fe20000400000 */
[----:B------:R-:W-:Y:S01]  /*ad60*/  ISETP.GT.AND P3, PT, R0, RZ, P1 ;  /* 0x000000ff0000720c */ /* 0x000fe20000f64270 */
[----:B------:R-:W-:Y:S01]  /*ad70*/  IMAD.IADD R165, R165, 0x1, R15 ;  /* 0x00000001a5a57824 */ /* 0x000fe200078e020f */
[----:B------:R-:W-:Y:S01]  /*ad80*/  IADD3 R152, P4, R152, R14, RZ ;  /* 0x0000000e98987210 */ /* 0x000fe20007f9e0ff */
[----:B------:R-:W-:Y:S01]  /*ad90*/  FFMA R10, R25, R2, R10 ;  /* 0x00000002190a7223 */ /* 0x000fe2000000000a */
[----:B------:R-:W-:-:S03]  /*ada0*/  IADD3 R14, P5, R18, R14, RZ ;  /* 0x0000000e120e7210 */ /* 0x000fc60007fbe0ff */
[----:B------:R-:W-:Y:S01]  /*adb0*/  IMAD.X R20, R165, 0x1, R21, P4 ;  /* 0x00000001a5147824 */ /* 0x000fe200020e0615 */
[----:B------:R-:W-:Y:S02]  /*adc0*/  F2FP.F16.F32.PACK_AB R3, RZ, R10 ;  /* 0x0000000aff03723e */ /* 0x000fe400000000ff */
[C---:B------:R-:W-:Y:S02]  /*add0*/  LEA R10, P4, R152.reuse, R12, 0x1 ;  /* 0x0000000c980a7211 */ /* 0x040fe400078808ff */
[----:B------:R-:W-:Y:S02]  /*ade0*/  PRMT R17, R3, 0x7610, R17 ;  /* 0x0000761003117816 */ /* 0x000fe40000000011 */
[----:B------:R-:W-:Y:S02]  /*adf0*/  LEA.HI.X R11, R152, R13, R20, 0x1, P4 ;  /* 0x0000000d980b7211 */ /* 0x000fe400020f0c14 */
[----:B------:R-:W-:Y:S01]  /*ae00*/  PRMT R3, R23, 0x7610, R3 ;  /* 0x0000761017037816 */ /* 0x000fe20000000003 */
[----:B------:R0:W-:Y:S01]  /*ae10*/  @P2 STG.E.U16 desc[UR36][R8.64+0x2], R17 ;  /* 0x0000021108002986 */ /* 0x0001e2000c101524 */
[----:B------:R-:W-:Y:S05]  /*ae20*/  @!P3 BRA `(.L_x_285) ;  /* 0x000000000004b947 */ /* 0x000fea0003800000 */
[----:B------:R2:W5:Y:S02]  /*ae30*/  LDG.E.LTC128B.U16 R3, desc[UR36][R10.64] ;  /* 0x000000240a037981 */ /* 0x000564000c1e1520 */
.L_x_285:
[----:B------:R-:W-:Y:S05]  /*ae40*/  BSYNC B1 ;  /* 0x0000000000017941 */ /* 0x000fea0003800000 */
.L_x_284:
[----:B--2--5:R-:W-:Y:S01]  /*ae50*/  HADD2.F32 R11, -RZ, R3.H0_H0 ;  /* 0x20000003ff0b7230 */ /* 0x024fe20000004100 */
[----:B------:R-:W-:Y:S01]  /*ae60*/  IADD3.X R15, R19, R165, RZ, P5, !PT ;  /* 0x000000a5130f7210 */ /* 0x000fe20002ffe4ff */
[----:B------:R-:W-:Y:S01]  /*ae70*/  BSSY B1, `(.L_x_286) ;  /* 0x000000e000017945 */ /* 0x000fe20003800000 */
[----:B------:R-:W-:Y:S02]  /*ae80*/  IADD3 R10, P2, R8, R158, RZ ;  /* 0x0000009e080a7210 */ /* 0x000fe40007f5e0ff */
[----:B------:R-:W-:Y:S01]  /*ae90*/  FMUL R11, R11, R16 ;  /* 0x000000100b0b7220 */ /* 0x000fe20000400000 */
[----:B------:R-:W-:Y:S01]  /*aea0*/  IMAD.WIDE.U32 R22, R22, UR43, R14 ;  /* 0x0000002b16167c25 */ /* 0x000fe2000f8e000e */
[----:B------:R-:W-:-:S03]  /*aeb0*/  ISETP.GT.AND P5, PT, R0, 0x1, P1 ;  /* 0x000000010000780c */ /* 0x000fc60000fa4270 */
[----:B------:R-:W-:Y:S01]  /*aec0*/  FFMA R11, R26, R2, R11 ;  /* 0x000000021a0b7223 */ /* 0x000fe2000000000b */
[----:B------:R-:W-:Y:S01]  /*aed0*/  IMAD.IADD R157, R157, 0x1, R23 ;  /* 0x000000019d9d7824 */ /* 0x000fe200078e0217 */
[----:B------:R-:W-:-:S03]  /*aee0*/  LEA R12, P4, R22, R12, 0x1 ;  /* 0x0000000c160c7211 */ /* 0x000fc600078808ff */
[----:B------:R-:W-:Y:S01]  /*aef0*/  F2FP.F16.F32.PACK_AB R14, RZ, R11 ;  /* 0x0000000bff0e723e */ /* 0x000fe200000000ff */
[----:B------:R-:W-:Y:S01]  /*af00*/  IMAD.X R11, R9, 0x1, R156, P2 ;  /* 0x00000001090b7824 */ /* 0x000fe200010e069c */
[----:B------:R-:W-:-:S04]  /*af10*/  LEA.HI.X R13, R22, R13, R157, 0x1, P4 ;  /* 0x0000000d160d7211 */ /* 0x000fc800020f0c9d */
[----:B------:R2:W-:Y:S01]  /*af20*/  @P3 STG.E.U16 desc[UR36][R10.64], R14 ;  /* 0x0000000e0a003986 */ /* 0x0005e2000c101524 */
[----:B------:R-:W-:Y:S05]  /*af30*/  @!P5 BRA `(.L_x_287) ;  /* 0x000000000004d947 */ /* 0x000fea0003800000 */
[----:B------:R3:W5:Y:S02]  /*af40*/  LDG.E.LTC128B.U16 R3, desc[UR36][R12.64+0x2] ;  /* 0x000002240c037981 */ /* 0x000764000c1e1520 */
.L_x_287:
[----:B------:R-:W-:Y:S05]  /*af50*/  BSYNC B1 ;  /* 0x0000000000017941 */ /* 0x000fea0003800000 */
.L_x_286:
[----:B-----5:R-:W-:Y:S01]  /*af60*/  HADD2.F32 R15, -RZ, R3.H0_H0 ;  /* 0x20000003ff0f7230 */ /* 0x020fe20000004100 */
[----:B------:R-:W-:Y:S01]  /*af70*/  ISETP.GT.AND P2, PT, R0, 0x8, P0 ;  /* 0x000000080000780c */ /* 0x000fe20000744270 */
[----:B------:R-:W-:Y:S03]  /*af80*/  BSSY B1, `(.L_x_288) ;  /* 0x0000007000017945 */ /* 0x000fe60003800000 */
[----:B--2---:R-:W-:-:S04]  /*af90*/  FMUL R14, R15, R16 ;  /* 0x000000100f0e7220 */ /* 0x004fc80000400000 */
[----:B------:R-:W-:-:S05]  /*afa0*/  FFMA R14, R27, R2, R14 ;  /* 0x000000021b0e7223 */ /* 0x000fca000000000e */
[----:B------:R-:W-:-:S05]  /*afb0*/  F2FP.F16.F32.PACK_AB R14, RZ, R14 ;  /* 0x0000000eff0e723e */ /* 0x000fca00000000ff */
[----:B------:R2:W-:Y:S01]  /*afc0*/  @P5 STG.E.U16 desc[UR36][R10.64+0x2], R14 ;  /* 0x0000020e0a005986 */ /* 0x0005e2000c101524 */
[----:B------:R-:W-:Y:S05]  /*afd0*/  @!P2 BRA `(.L_x_289) ;  /* 0x000000000004a947 */ /* 0x000fea0003800000 */
[----:B------:R4:W5:Y:S02]  /*afe0*/  LDG.E.LTC128B.U16 R3, desc[UR36][R6.64+0x10] ;  /* 0x0000102406037981 */ /* 0x000964000c1e1520 */
.L_x_289:
[----:B------:R-:W-:Y:S05]  /*aff0*/  BSYNC B1 ;  /* 0x0000000000017941 */ /* 0x000fea0003800000 */
.L_x_288:
[----:B--2--5:R-:W-:Y:S01]  /*b000*/  HADD2.F32 R11, -RZ, R3.H0_H0 ;  /* 0x20000003ff0b7230 */ /* 0x024fe20000004100 */
[----:B------:R-:W-:Y:S01]  /*b010*/  ISETP.GT.AND P3, PT, R0, 0x9, P0 ;  /* 0x000000090000780c */ /* 0x000fe20000764270 */
[----:B------:R-:W-:Y:S03]  /*b020*/  BSSY B1, `(.L_x_290) ;  /* 0x0000007000017945 */ /* 0x000fe60003800000 */
[----:B------:R-:W-:-:S04]  /*b030*/  FMUL R11, R11, R16 ;  /* 0x000000100b0b7220 */ /* 0x000fc80000400000 */
[----:B------:R-:W-:-:S05]  /*b040*/  FFMA R11, R28, R2, R11 ;  /* 0x000000021c0b7223 */ /* 0x000fca000000000b */
[----:B------:R-:W-:-:S05]  /*b050*/  F2FP.F16.F32.PACK_AB R11, RZ, R11 ;  /* 0x0000000bff0b723e */ /* 0x000fca00000000ff */
[----:B------:R2:W-:Y:S01]  /*b060*/  @P2 STG.E.U16 desc[UR36][R8.64+0x10], R11 ;  /* 0x0000100b08002986 */ /* 0x0005e2000c101524 */
[----:B------:R-:W-:Y:S05]  /*b070*/  @!P3 BRA `(.L_x_291) ;  /* 0x000000000004b947 */ /* 0x000fea0003800000 */
[----:B------:R0:W5:Y:S02]  /*b080*/  LDG.E.LTC128B.U16 R3, desc[UR36][R6.64+0x12] ;  /* 0x0000122406037981 */ /* 0x000164000c1e1520 */
.L_x_291:
[----:B------:R-:W-:Y:S05]  /*b090*/  BSYNC B1 ;  /* 0x0000000000017941 */ /* 0x000fea0003800000 */
.L_x_290:
        /* <DEDUP_REMOVED lines=9> */
.L_x_293:
[----:B------:R-:W-:Y:S05]  /*b130*/  BSYNC B1 ;  /* 0x0000000000017941 */ /* 0x000fea0003800000 */
.L_x_292:
[----:B-----5:R-:W-:Y:S01]  /*b140*/  HADD2.F32 R11, -RZ, R3.H0_H0 ;  /* 0x20000003ff0b7230 */ /* 0x020fe20000004100 */
[----:B--2---:R-:W-:Y:S01]  /*b150*/  IADD3 R10, P3, R158, R8, RZ ;  /* 0x000000089e0a7210 */ /* 0x004fe20007f7e0ff */
[----:B------:R-:W-:Y:S01]  /*b160*/  BSSY B1, `(.L_x_294) ;  /* 0x0000009000017945 */ /* 0x000fe20003800000 */
[----:B------:R-:W-:Y:S02]  /*b170*/  ISETP.GT.AND P2, PT, R0, 0x9, P1 ;  /* 0x000000090000780c */ /* 0x000fe40000f44270 */
[----:B------:R-:W-:-:S04]  /*b180*/  FMUL R11, R11, R16 ;  /* 0x000000100b0b7220 */ /* 0x000fc80000400000 */
[----:B------:R-:W-:-:S05]  /*b190*/  FFMA R11, R30, R2, R11 ;  /* 0x000000021e0b7223 */ /* 0x000fca000000000b */
[----:B------:R-:W-:Y:S01]  /*b1a0*/  F2FP.F16.F32.PACK_AB R14, RZ, R11 ;  /* 0x0000000bff0e723e */ /* 0x000fe200000000ff */
[----:B------:R-:W-:-:S05]  /*b1b0*/  IMAD.X R11, R156, 0x1, R9, P3 ;  /* 0x000000019c0b7824 */ /* 0x000fca00018e0609 */
[----:B------:R2:W-:Y:S01]  /*b1c0*/  @P4 STG.E.U16 desc[UR36][R10.64+0x10], R14 ;  /* 0x0000100e0a004986 */ /* 0x0005e2000c101524 */
[----:B------:R-:W-:Y:S05]  /*b1d0*/  @!P2 BRA `(.L_x_295) ;  /* 0x000000000004a947 */ /* 0x000fea0003800000 */
[----:B------:R0:W5:Y:S02]  /*b1e0*/  LDG.E.LTC128B.U16 R3, desc[UR36][R12.64+0x12] ;  /* 0x000012240c037981 */ /* 0x000164000c1e1520 */
.L_x_295:
[----:B------:R-:W-:Y:S05]  /*b1f0*/  BSYNC B1 ;  /* 0x0000000000017941 */ /* 0x000fea0003800000 */
.L_x_294:
[----:B--2--5:R-:W-:Y:S01]  /*b200*/  HADD2.F32 R11, -RZ, R3.H0_H0 ;  /* 0x20000003ff0b7230 */ /* 0x024fe20000004100 */
[----:B------:R-:W-:Y:S01]  /*b210*/  IADD3 R158, P3, P4, R158, R4, R159 ;  /* 0x000000049e9e7210 */ /* 0x000fe20007c7e09f */
[----:B------:R-:W-:Y:S01]  /*b220*/  BSSY B1, `(.L_x_296) ;  /* 0x0000009000017945 */ /* 0x000fe20003800000 */
[----:B------:R-:W-:Y:S02]  /*b230*/  ISETP.GT.AND P5, PT, R0, 0x10, P0 ;  /* 0x000000100000780c */ /* 0x000fe400007a4270 */
[----:B------:R-:W-:Y:S01]  /*b240*/  FMUL R10, R11, R16 ;  /* 0x000000100b0a7220 */ /* 0x000fe20000400000 */
[----:B------:R-:W-:-:S03]  /*b250*/  IADD3.X R159, R156, R5, R161, P3, P4 ;  /* 0x000000059c9f7210 */ /* 0x000fc60001fe84a1 */
[----:B------:R-:W-:-:S05]  /*b260*/  FFMA R10, R31, R2, R10 ;  /* 0x000000021f0a7223 */ /* 0x000fca000000000a */
[----:B------:R-:W-:-:S05]  /*b270*/  F2FP.F16.F32.PACK_AB R10, RZ, R10 ;  /* 0x0000000aff0a723e */ /* 0x000fca00000000ff */
[----:B------:R2:W-:Y:S01]  /*b280*/  @P2 STG.E.U16 desc[UR36][R158.64+0x12], R10 ;  /* 0x0000120a9e002986 */ /* 0x0005e2000c101524 */
[----:B------:R-:W-:Y:S05]  /*b290*/  @!P5 BRA `(.L_x_297) ;  /* 0x000000000004d947 */ /* 0x000fea0003800000 */
[----:B------:R0:W5:Y:S02]  /*b2a0*/  LDG.E.LTC128B.U16 R3, desc[UR36][R6.64+0x20] ;  /* 0x0000202406037981 */ /* 0x000164000c1e1520 */
.L_x_297:
[----:B------:R-:W-:Y:S05]  /*b2b0*/  BSYNC B1 ;  /* 0x0000000000017941 */ /* 0x000fea0003800000 */
.L_x_296:
[----:B-----5:R-:W-:Y:S01]  /*b2c0*/  HADD2.F32 R5, -RZ, R3.H0_H0 ;  /* 0x20000003ff057230 */ /* 0x020fe20000004100 */
        /* <DEDUP_REMOVED lines=8> */
.L_x_299:
[----:B------:R-:W-:Y:S05]  /*b350*/  BSYNC B1 ;  /* 0x0000000000017941 */ /* 0x000fea0003800000 */
.L_x_298:
[----:B0----5:R-:W-:Y:S01]  /*b360*/  HADD2.F32 R5, -RZ, R3.H0_H0 ;  /* 0x20000003ff057230 */ /* 0x021fe20000004100 */
        /* <DEDUP_REMOVED lines=8> */
.L_x_301:
[----:B------:R-:W-:Y:S05]  /*b3f0*/  BSYNC B1 ;  /* 0x0000000000017941 */ /* 0x000fea0003800000 */
.L_x_300:
[----:B-----5:R-:W-:Y:S01]  /*b400*/  HADD2.F32 R5, -RZ, R3.H0_H0 ;  /* 0x20000003ff057230 */ /* 0x020fe20000004100 */
[----:B------:R-:W-:Y:S01]  /*b410*/  ISETP.GT.AND P2, PT, R0, 0x11, P1 ;  /* 0x000000110000780c */ /* 0x000fe20000f44270 */
[----:B0-----:R-:W-:Y:S01]  /*b420*/  @P3 IMAD.MOV.U32 R4, RZ, RZ, R158 ;  /* 0x000000ffff043224 */ /* 0x001fe200078e009e */
[----:B------:R-:W-:Y:S02]  /*b430*/  BSSY B1, `(.L_x_302) ;  /* 0x0000009000017945 */ /* 0x000fe40003800000 */
[----:B------:R-:W-:-:S04]  /*b440*/  FMUL R5, R5, R16 ;  /* 0x0000001005057220 */ /* 0x000fc80000400000 */
[----:B------:R-:W-:-:S05]  /*b450*/  FFMA R5, R34, R2, R5 ;  /* 0x0000000222057223 */ /* 0x000fca0000000005 */
[----:B------:R-:W-:-:S04]  /*b460*/  F2FP.F16.F32.PACK_AB R5, RZ, R5 ;  /* 0x00000005ff05723e */ /* 0x000fc800000000ff */
[----:B--2---:R-:W-:Y:S02]  /*b470*/  PRMT R10, R5, 0x7610, R10 ;  /* 0x00007610050a7816 */ /* 0x004fe4000000000a */
[----:B------:R-:W-:-:S05]  /*b480*/  @P3 MOV R5, R159 ;  /* 0x0000009f00053202 */ /* 0x000fca0000000f00 */
[----:B------:R0:W-:Y:S01]  /*b490*/  @P3 STG.E.U16 desc[UR36][R4.64+0x20], R10 ;  /* 0x0000200a04003986 */ /* 0x0001e2000c101524 */
[----:B------:R-:W-:Y:S05]  /*b4a0*/  @!P2 BRA `(.L_x_303) ;  /* 0x000000000004a947 */ /* 0x000fea0003800000 */
[----:B------:R2:W5:Y:S02]  /*b4b0*/  LDG.E.LTC128B.U16 R3, desc[UR36][R12.64+0x22] ;  /* 0x000022240c037981 */ /* 0x000564000c1e1520 */
.L_x_303:
[----:B------:R-:W-:Y:S05]  /*b4c0*/  BSYNC B1 ;  /* 0x0000000000017941 */ /* 0x000fea0003800000 */
.L_x_302:
[----:B0----5:R-:W-:Y:S01]  /*b4d0*/  HADD2.F32 R5, -RZ, R3.H0_H0 ;  /* 0x20000003ff057230 */ /* 0x021fe20000004100 */
[----:B------:R-:W-:Y:S01]  /*b4e0*/  ISETP.GT.AND P3, PT, R0, 0x18, P0 ;  /* 0x000000180000780c */ /* 0x000fe20000764270 */
[----:B------:R-:W-:Y:S03]  /*b4f0*/  BSSY B1, `(.L_x_304) ;  /* 0x000000a000017945 */ /* 0x000fe60003800000 */
[----:B------:R-:W-:Y:S01]  /*b500*/  FMUL R4, R5, R16 ;  /* 0x0000001005047220 */ /* 0x000fe20000400000 */
[----:B------:R-:W-:-:S03]  /*b510*/  @P2 IMAD.MOV.U32 R5, RZ, RZ, R159 ;  /* 0x000000ffff052224 */ /* 0x000fc600078e009f */
[----:B------:R-:W-:-:S05]  /*b520*/  FFMA R4, R35, R2, R4 ;  /* 0x0000000223047223 */ /* 0x000fca0000000004 */
[----:B------:R-:W-:-:S04]  /*b530*/  F2FP.F16.F32.PACK_AB R4, RZ, R4 ;  /* 0x00000004ff04723e */ /* 0x000fc800000000ff */
[----:B------:R-:W-:Y:S01]  /*b540*/  PRMT R10, R4, 0x7610, R10 ;  /* 0x00007610040a7816 */ /* 0x000fe2000000000a */
[----:B------:R-:W-:-:S05]  /*b550*/  @P2 IMAD.MOV.U32 R4, RZ, RZ, R158 ;  /* 0x000000ffff042224 */ /* 0x000fca00078e009e */
[----:B------:R0:W-:Y:S01]  /*b560*/  @P2 STG.E.U16 desc[UR36][R4.64+0x22], R10 ;  /* 0x0000220a04002986 */ /* 0x0001e2000c101524 */
[----:B------:R-:W-:Y:S05]  /*b570*/  @!P3 BRA `(.L_x_305) ;  /* 0x000000000004b947 */ /* 0x000fea0003800000 */
[----:B------:R0:W5:Y:S02]  /*b580*/  LDG.E.LTC128B.U16 R3, desc[UR36][R6.64+0x30] ;  /* 0x0000302406037981 */ /* 0x000164000c1e1520 */
.L_x_305:
[----:B------:R-:W-:Y:S05]  /*b590*/  BSYNC B1 ;  /* 0x0000000000017941 */ /* 0x000fea0003800000 */
.L_x_304:
        /* <DEDUP_REMOVED lines=9> */
.L_x_307:
[----:B------:R-:W-:Y:S05]  /*b630*/  BSYNC B1 ;  /* 0x0000000000017941 */ /* 0x000fea0003800000 */
.L_x_306:
        /* <DEDUP_REMOVED lines=9> */
.L_x_309:
[----:B------:R-:W-:Y:S05]  /*b6d0*/  BSYNC B1 ;  /* 0x0000000000017941 */ /* 0x000fea0003800000 */
.L_x_308:
[----:B-----5:R-:W-:Y:S01]  /*b6e0*/  HADD2.F32 R5, -RZ, R3.H0_H0 ;  /* 0x20000003ff057230 */ /* 0x020fe20000004100 */
[----:B------:R-:W-:Y:S01]  /*b6f0*/  ISETP.GT.AND P2, PT, R0, 0x19, P1 ;  /* 0x000000190000780c */ /* 0x000fe20000f44270 */
[----:B0-----:R-:W-:Y:S01]  /*b700*/  @P3 IMAD.MOV.U32 R4, RZ, RZ, R158 ;  /* 0x000000ffff043224 */ /* 0x001fe200078e009e */
[----:B------:R-:W-:Y:S02]  /*b710*/  BSSY B1, `(.L_x_310) ;  /* 0x0000009000017945 */ /* 0x000fe40003800000 */
[----:B------:R-:W-:-:S04]  /*b720*/  FMUL R5, R5, R16 ;  /* 0x0000001005057220 */ /* 0x000fc80000400000 */
[----:B------:R-:W-:-:S05]  /*b730*/  FFMA R5, R38, R2, R5 ;  /* 0x0000000226057223 */ /* 0x000fca0000000005 */
[----:B------:R-:W-:-:S04]  /*b740*/  F2FP.F16.F32.PACK_AB R5, RZ, R5 ;  /* 0x00000005ff05723e */ /* 0x000fc800000000ff */
[----:B------:R-:W-:Y:S01]  /*b750*/  PRMT R10, R5, 0x7610, R10 ;  /* 0x00007610050a7816 */ /* 0x000fe2000000000a */
[----:B------:R-:W-:-:S05]  /*b760*/  @P3 IMAD.MOV.U32 R5, RZ, RZ, R159 ;  /* 0x000000ffff053224 */ /* 0x000fca00078e009f */
[----:B------:R0:W-:Y:S01]  /*b770*/  @P3 STG.E.U16 desc[UR36][R4.64+0x30], R10 ;  /* 0x0000300a04003986 */ /* 0x0001e2000c101524 */
[----:B------:R-:W-:Y:S05]  /*b780*/  @!P2 BRA `(.L_x_311) ;  /* 0x000000000004a947 */ /* 0x000fea0003800000 */
[----:B------:R0:W5:Y:S02]  /*b790*/  LDG.E.LTC128B.U16 R3, desc[UR36][R12.64+0x32] ;  /* 0x000032240c037981 */ /* 0x000164000c1e1520 */
.L_x_311:
[----:B------:R-:W-:Y:S05]  /*b7a0*/  BSYNC B1 ;  /* 0x0000000000017941 */ /* 0x000fea0003800000 */
.L_x_310:
[----:B0----5:R-:W-:Y:S01]  /*b7b0*/  HADD2.F32 R5, -RZ, R3.H0_H0 ;  /* 0x20000003ff057230 */ /* 0x021fe20000004100 */
[----:B------:R-:W-:Y:S01]  /*b7c0*/  ISETP.GT.AND P3, PT, R0, 0x20, P0 ;  /* 0x000000200000780c */ /* 0x000fe20000764270 */
[----:B------:R-:W-:Y:S03]  /*b7d0*/  BSSY B1, `(.L_x_312) ;  /* 0x000000a000017945 */ /* 0x000fe60003800000 */
[----:B------:R-:W-:Y:S01]  /*b7e0*/  FMUL R4, R5, R16 ;  /* 0x0000001005047220 */ /* 0x000fe20000400000 */
[----:B------:R-:W-:-:S03]  /*b7f0*/  @P2 IMAD.MOV.U32 R5, RZ, RZ, R159 ;  /* 0x000000ffff052224 */ /* 0x000fc600078e009f */
[----:B------:R-:W-:-:S05]  /*b800*/  FFMA R4, R39, R2, R4 ;  /* 0x0000000227047223 */ /* 0x000fca0000000004 */
[----:B------:R-:W-:-:S04]  /*b810*/  F2FP.F16.F32.PACK_AB R4, RZ, R4 ;  /* 0x00000004ff04723e */ /* 0x000fc800000000ff */
[----:B------:R-:W-:Y:S02]  /*b820*/  PRMT R10, R4, 0x7610, R10 ;  /* 0x00007610040a7816 */ /* 0x000fe4000000000a */
[----:B------:R-:W-:-:S05]  /*b830*/  @P2 MOV R4, R158 ;  /* 0x0000009e00042202 */ /* 0x000fca0000000f00 */
[----:B------:R0:W-:Y:S01]  /*b840*/  @P2 STG.E.U16 desc[UR36][R4.64+0x32], R10 ;  /* 0x0000320a04002986 */ /* 0x0001e2000c101524 */
[----:B------:R-:W-:Y:S05]  /*b850*/  @!P3 BRA `(.L_x_313) ;  /* 0x000000000004b947 */ /* 0x000fea0003800000 */
[----:B------:R0:W5:Y:S02]  /*b860*/  LDG.E.LTC128B.U16 R3, desc[UR36][R6.64+0x40] ;  /* 0x0000402406037981 */ /* 0x000164000c1e1520 */
.L_x_313:
[----:B------:R-:W-:Y:S05]  /*b870*/  BSYNC B1 ;  /* 0x0000000000017941 */ /* 0x000fea0003800000 */
.L_x_312:
        /* <DEDUP_REMOVED lines=9> */
.L_x_315:
[----:B------:R-:W-:Y:S05]  /*b910*/  BSYNC B1 ;  /* 0x0000000000017941 */ /* 0x000fea0003800000 */
.L_x_314:
        /* <DEDUP_REMOVED lines=9> */
.L_x_317:
[----:B------:R-:W-:Y:S05]  /*b9b0*/  BSYNC B1 ;  /* 0x0000000000017941 */ /* 0x000fea0003800000 */
.L_x_316:
        /* <DEDUP_REMOVED lines=12> */
.L_x_319:
[----:B------:R-:W-:Y:S05]  /*ba80*/  BSYNC B1 ;  /* 0x0000000000017941 */ /* 0x000fea0003800000 */
.L_x_318:
[----:B0----5:R-:W-:Y:S01]  /*ba90*/  HADD2.F32 R5, -RZ, R3.H0_H0 ;  /* 0x20000003ff057230 */ /* 0x021fe20000004100 */
[----:B------:R-:W-:Y:S01]  /*baa0*/  ISETP.GT.AND P3, PT, R0, 0x28, P0 ;  /* 0x000000280000780c */ /* 0x000fe20000764270 */
[----:B------:R-:W-:Y:S03]  /*bab0*/  BSSY B1, `(.L_x_320) ;  /* 0x000000a000017945 */ /* 0x000fe60003800000 */
[----:B------:R-:W-:Y:S01]  /*bac0*/  FMUL R4, R5, R16 ;  /* 0x0000001005047220 */ /* 0x000fe20000400000 */
[----:B------:R-:W-:-:S03]  /*bad0*/  @P2 MOV R5, R159 ;  /* 0x0000009f00052202 */ /* 0x000fc60000000f00 */
[----:B------:R-:W-:-:S05]  /*bae0*/  FFMA R4, R43, R2, R4 ;  /* 0x000000022b047223 */ /* 0x000fca0000000004 */
[----:B------:R-:W-:-:S04]  /*baf0*/  F2FP.F16.F32.PACK_AB R4, RZ, R4 ;  /* 0x00000004ff04723e */ /* 0x000fc800000000ff */
[----:B------:R-:W-:Y:S01]  /*bb00*/  PRMT R10, R4, 0x7610, R10 ;  /* 0x00007610040a7816 */ /* 0x000fe2000000000a */
[----:B------:R-:W-:-:S05]  /*bb10*/  @P2 IMAD.MOV.U32 R4, RZ, RZ, R158 ;  /* 0x000000ffff042224 */ /* 0x000fca00078e009e */
[----:B------:R0:W-:Y:S01]  /*bb20*/  @P2 STG.E.U16 desc[UR36][R4.64+0x42], R10 ;  /* 0x0000420a04002986 */ /* 0x0001e2000c101524 */
[----:B------:R-:W-:Y:S05]  /*bb30*/  @!P3 BRA `(.L_x_321) ;  /* 0x000000000004b947 */ /* 0x000fea0003800000 */
[----:B------:R0:W5:Y:S02]  /*bb40*/  LDG.E.LTC128B.U16 R3, desc[UR36][R6.64+0x50] ;  /* 0x0000502406037981 */ /* 0x000164000c1e1520 */
.L_x_321:
[----:B------:R-:W-:Y:S05]  /*bb50*/  BSYNC B1 ;  /* 0x0000000000017941 */ /* 0x000fea0003800000 */
.L_x_320:
        /* <DEDUP_REMOVED lines=9> */
.L_x_323:
[----:B------:R-:W-:Y:S05]  /*bbf0*/  BSYNC B1 ;  /* 0x0000000000017941 */ /* 0x000fea0003800000 */
.L_x_322:
        /* <DEDUP_REMOVED lines=9> */
.L_x_325:
[----:B------:R-:W-:Y:S05]  /*bc90*/  BSYNC B1 ;  /* 0x0000000000017941 */ /* 0x000fea0003800000 */
.L_x_324:
        /* <DEDUP_REMOVED lines=12> */
.L_x_327:
[----:B------:R-:W-:Y:S05]  /*bd60*/  BSYNC B1 ;  /* 0x0000000000017941 */ /* 0x000fea0003800000 */
.L_x_326:
        /* <DEDUP_REMOVED lines=12> */
.L_x_329:
[----:B------:R-:W-:Y:S05]  /*be30*/  BSYNC B1 ;  /* 0x0000000000017941 */ /* 0x000fea0003800000 */
.L_x_328:
        /* <DEDUP_REMOVED lines=9> */
.L_x_331:
[----:B------:R-:W-:Y:S05]  /*bed0*/  BSYNC B1 ;  /* 0x0000000000017941 */ /* 0x000fea0003800000 */
.L_x_330:
        /* <DEDUP_REMOVED lines=9> */
.L_x_333:
[----:B------:R-:W-:Y:S05]  /*bf70*/  BSYNC B1 ;  /* 0x0000000000017941 */ /* 0x000fea0003800000 */
.L_x_332:
[----:B-----5:R-:W-:Y:S01]  /*bf80*/  HADD2.F32 R5, -RZ, R3.H0_H0 ;  /* 0x20000003ff057230 */ /* 0x020fe20000004100 */
[----:B0-----:R-:W-:Y:S01]  /*bf90*/  @P3 MOV R4, R158 ;  /* 0x0000009e00043202 */ /* 0x001fe20000000f00 */
[----:B------:R-:W-:Y:S01]  /*bfa0*/  BSSY B1, `(.L_x_334) ;  /* 0x000000a000017945 */ /* 0x000fe20003800000 */
[----:B------:R-:W-:Y:S02]  /*bfb0*/  ISETP.GT.AND P2, PT, R0, 0x31, P1 ;  /* 0x000000310000780c */ /* 0x000fe40000f44270 */
        /* <DEDUP_REMOVED lines=8> */
.L_x_335:
[----:B------:R-:W-:Y:S05]  /*c040*/  BSYNC B1 ;  /* 0x0000000000017941 */ /* 0x000fea0003800000 */
.L_x_334:
        /* <DEDUP_REMOVED lines=12> */
.L_x_337:
[----:B------:R-:W-:Y:S05]  /*c110*/  BSYNC B1 ;  /* 0x0000000000017941 */ /* 0x000fea0003800000 */
.L_x_336:
        /* <DEDUP_REMOVED lines=9> */
.L_x_339:
[----:B------:R-:W-:Y:S05]  /*c1b0*/  BSYNC B1 ;  /* 0x0000000000017941 */ /* 0x000fea0003800000 */
.L_x_338:
        /* <DEDUP_REMOVED lines=9> */
.L_x_341:
[----:B------:R-:W-:Y:S05]  /*c250*/  BSYNC B1 ;  /* 0x0000000000017941 */ /* 0x000fea0003800000 */
.L_x_340:
[----:B-----5:R-:W-:Y:S01]  /*c260*/  HADD2.F32 R5, -RZ, R3.H0_H0 ;  /* 0x20000003ff057230 */ /* 0x020fe20000004100 */
[----:B------:R-:W-:Y:S01]  /*c270*/  ISETP.GT.AND P2, PT, R0, 0x39, P1 ;  /* 0x000000390000780c */ /* 0x000fe20000f44270 */
[----:B0-----:R-:W-:Y:S01]  /*c280*/  @P3 IMAD.MOV.U32 R4, RZ, RZ, R158 ;  /* 0x000000ffff043224 */ /* 0x001fe200078e009e */
[----:B------:R-:W-:Y:S02]  /*c290*/  BSSY B1, `(.L_x_342) ;  /* 0x0000009000017945 */ /* 0x000fe40003800000 */
[----:B------:R-:W-:-:S04]  /*c2a0*/  FMUL R5, R5, R16 ;  /* 0x0000001005057220 */ /* 0x000fc80000400000 */
[----:B------:R-:W-:-:S05]  /*c2b0*/  FFMA R5, R54, R2, R5 ;  /* 0x0000000236057223 */ /* 0x000fca0000000005 */
[----:B------:R-:W-:-:S04]  /*c2c0*/  F2FP.F16.F32.PACK_AB R5, RZ, R5 ;  /* 0x00000005ff05723e */ /* 0x000fc800000000ff */
[----:B------:R-:W-:Y:S02]  /*c2d0*/  PRMT R10, R5, 0x7610, R10 ;  /* 0x00007610050a7816 */ /* 0x000fe4000000000a */
[----:B------:R-:W-:-:S05]  /*c2e0*/  @P3 MOV R5, R159 ;  /* 0x0000009f00053202 */ /* 0x000fca0000000f00 */
[----:B------:R0:W-:Y:S01]  /*c2f0*/  @P3 STG.E.U16 desc[UR36][R4.64+0x70], R10 ;  /* 0x0000700a04003986 */ /* 0x0001e2000c101524 */
[----:B------:R-:W-:Y:S05]  /*c300*/  @!P2 BRA `(.L_x_343) ;  /* 0x000000000004a947 */ /* 0x000fea0003800000 */
[----:B------:R0:W5:Y:S02]  /*c310*/  LDG.E.LTC128B.U16 R3, desc[UR36][R12.64+0x72] ;  /* 0x000072240c037981 */ /* 0x000164000c1e1520 */
.L_x_343:
[----:B------:R-:W-:Y:S05]  /*c320*/  BSYNC B1 ;  /* 0x0000000000017941 */ /* 0x000fea0003800000 */
.L_x_342:
        /* <DEDUP_REMOVED lines=12> */
.L_x_345:
[----:B------:R-:W-:Y:S05]  /*c3f0*/  BSYNC B1 ;  /* 0x0000000000017941 */ /* 0x000fea0003800000 */
.L_x_344:
        /* <DEDUP_REMOVED lines=9> */
.L_x_347:
[----:B------:R-:W-:Y:S05]  /*c490*/  BSYNC B1 ;  /* 0x0000000000017941 */ /* 0x000fea0003800000 */
.L_x_346:
        /* <DEDUP_REMOVED lines=9> */
.L_x_349:
[----:B------:R-:W-:Y:S05]  /*c530*/  BSYNC B1 ;  /* 0x0000000000017941 */ /* 0x000fea0003800000 */
.L_x_348:
        /* <DEDUP_REMOVED lines=12> */
.L_x_351:
[----:B------:R-:W-:Y:S05]  /*c600*/  BSYNC B1 ;  /* 0x0000000000017941 */ /* 0x000fea0003800000 */
.L_x_350:
        /* <DEDUP_REMOVED lines=12> */
.L_x_353:
[----:B------:R-:W-:Y:S05]  /*c6d0*/  BSYNC B1 ;  /* 0x0000000000017941 */ /* 0x000fea0003800000 */
.L_x_352:
        /* <DEDUP_REMOVED lines=9> */
.L_x_355:
[----:B------:R-:W-:Y:S05]  /*c770*/  BSYNC B1 ;  /* 0x0000000000017941 */ /* 0x000fea0003800000 */
.L_x_354:
        /* <DEDUP_REMOVED lines=9> */
.L_x_357:
[----:B------:R-:W-:Y:S05]  /*c810*/  BSYNC B1 ;  /* 0x0000000000017941 */ /* 0x000fea0003800000 */
.L_x_356:
        /* <DEDUP_REMOVED lines=12> */
.L_x_359:
[----:B------:R-:W-:Y:S05]  /*c8e0*/  BSYNC B1 ;  /* 0x0000000000017941 */ /* 0x000fea0003800000 */
.L_x_358:
        /* <DEDUP_REMOVED lines=12> */
.L_x_361:
[----:B------:R-:W-:Y:S05]  /*c9b0*/  BSYNC B1 ;  /* 0x0000000000017941 */ /* 0x000fea0003800000 */
.L_x_360:
        /* <DEDUP_REMOVED lines=9> */
.L_x_363:
[----:B------:R-:W-:Y:S05]  /*ca50*/  BSYNC B1 ;  /* 0x0000000000017941 */ /* 0x000fea0003800000 */
.L_x_362:
        /* <DEDUP_REMOVED lines=9> */
.L_x_365:
[----:B------:R-:W-:Y:S05]  /*caf0*/  BSYNC B1 ;  /* 0x0000000000017941 */ /* 0x000fea0003800000 */
.L_x_364:
        /* <DEDUP_REMOVED lines=12> */
.L_x_367:
[----:B------:R-:W-:Y:S05]  /*cbc0*/  BSYNC B1 ;  /* 0x0000000000017941 */ /* 0x000fea0003800000 */
.L_x_366:
        /* <DEDUP_REMOVED lines=12> */
.L_x_369:
[----:B------:R-:W-:Y:S05]  /*cc90*/  BSYNC B1 ;  /* 0x0000000000017941 */ /* 0x000fea0003800000 */
.L_x_368:
        /* <DEDUP_REMOVED lines=9> */
.L_x_371:
[----:B------:R-:W-:Y:S05]  /*cd30*/  BSYNC B1 ;  /* 0x0000000000017941 */ /* 0x000fea0003800000 */
.L_x_370:
        /* <DEDUP_REMOVED lines=9> */
.L_x_373:
[----:B------:R-:W-:Y:S05]  /*cdd0*/  BSYNC B1 ;  /* 0x0000000000017941 */ /* 0x000fea0003800000 */
.L_x_372:
        /* <DEDUP_REMOVED lines=12> */
.L_x_375:
[----:B------:R-:W-:Y:S05]  /*cea0*/  BSYNC B1 ;  /* 0x0000000000017941 */ /* 0x000fea0003800000 */
.L_x_374:
        /* <DEDUP_REMOVED lines=12> */
.L_x_377:
[----:B------:R-:W-:Y:S05]  /*cf70*/  BSYNC B1 ;  /* 0x0000000000017941 */ /* 0x000fea0003800000 */
.L_x_376:
        /* <DEDUP_REMOVED lines=9> */
.L_x_379:
[----:B------:R-:W-:Y:S05]  /*d010*/  BSYNC B1 ;  /* 0x0000000000017941 */ /* 0x000fea0003800000 */
.L_x_378:
        /* <DEDUP_REMOVED lines=9> */
.L_x_381:
[----:B------:R-:W-:Y:S05]  /*d0b0*/  BSYNC B1 ;  /* 0x0000000000017941 */ /* 0x000fea0003800000 */
.L_x_380:
        /* <DEDUP_REMOVED lines=12> */
.L_x_383:
[----:B------:R-:W-:Y:S05]  /*d180*/  BSYNC B1 ;  /* 0x0000000000017941 */ /* 0x000fea0003800000 */
.L_x_382:
        /* <DEDUP_REMOVED lines=12> */
.L_x_385:
[----:B------:R-:W-:Y:S05]  /*d250*/  BSYNC B1 ;  /* 0x0000000000017941 */ /* 0x000fea0003800000 */
.L_x_384:
        /* <DEDUP_REMOVED lines=9> */
.L_x_387:
[----:B------:R-:W-:Y:S05]  /*d2f0*/  BSYNC B1 ;  /* 0x0000000000017941 */ /* 0x000fea0003800000 */
.L_x_386:
        /* <DEDUP_REMOVED lines=9> */
.L_x_389:
[----:B------:R-:W-:Y:S05]  /*d390*/  BSYNC B1 ;  /* 0x0000000000017941 */ /* 0x000fea0003800000 */
.L_x_388:
        /* <DEDUP_REMOVED lines=12> */
.L_x_391:
[----:B------:R-:W-:Y:S05]  /*d460*/  BSYNC B1 ;  /* 0x0000000000017941 */ /* 0x000fea0003800000 */
.L_x_390:
        /* <DEDUP_REMOVED lines=12> */
.L_x_393:
[----:B------:R-:W-:Y:S05]  /*d530*/  BSYNC B1 ;  /* 0x0000000000017941 */ /* 0x000fea0003800000 */
.L_x_392:
        /* <DEDUP_REMOVED lines=9> */
.L_x_395:
[----:B------:R-:W-:Y:S05]  /*d5d0*/  BSYNC B1 ;  /* 0x0000000000017941 */ /* 0x000fea0003800000 */
.L_x_394:
        /* <DEDUP_REMOVED lines=9> */
.L_x_397:
[----:B------:R-:W-:Y:S05]  /*d670*/  BSYNC B1 ;  /* 0x0000000000017941 */ /* 0x000fea0003800000 */
.L_x_396:
        /* <DEDUP_REMOVED lines=12> */
.L_x_399:
[----:B------:R-:W-:Y:S05]  /*d740*/  BSYNC B1 ;  /* 0x0000000000017941 */ /* 0x000fea0003800000 */
.L_x_398:
        /* <DEDUP_REMOVED lines=12> */
.L_x_401:
[----:B------:R-:W-:Y:S05]  /*d810*/  BSYNC B1 ;  /* 0x0000000000017941 */ /* 0x000fea0003800000 */
.L_x_400:
        /* <DEDUP_REMOVED lines=9> */
.L_x_403:
[----:B------:R-:W-:Y:S05]  /*d8b0*/  BSYNC B1 ;  /* 0x0000000000017941 */ /* 0x000fea0003800000 */
.L_x_402:
        /* <DEDUP_REMOVED lines=9> */
.L_x_405:
[----:B------:R-:W-:Y:S05]  /*d950*/  BSYNC B1 ;  /* 0x0000000000017941 */ /* 0x000fea0003800000 */
.L_x_404:
        /* <DEDUP_REMOVED lines=12> */
.L_x_407:
[----:B------:R-:W-:Y:S05]  /*da20*/  BSYNC B1 ;  /* 0x0000000000017941 */ /* 0x000fea0003800000 */
.L_x_406:
        /* <DEDUP_REMOVED lines=12> */
.L_x_409:
[----:B------:R-:W-:Y:S05]  /*daf0*/  BSYNC B1 ;  /* 0x0000000000017941 */ /* 0x000fea0003800000 */
.L_x_408:
        /* <DEDUP_REMOVED lines=9> */
.L_x_411:
[----:B------:R-:W-:Y:S05]  /*db90*/  BSYNC B1 ;  /* 0x0000000000017941 */ /* 0x000fea0003800000 */
.L_x_410:
        /* <DEDUP_REMOVED lines=9> */
.L_x_413:
[----:B------:R-:W-:Y:S05]  /*dc30*/  BSYNC B1 ;  /* 0x0000000000017941 */ /* 0x000fea0003800000 */
.L_x_412:
        /* <DEDUP_REMOVED lines=12> */
.L_x_415:
[----:B------:R-:W-:Y:S05]  /*dd00*/  BSYNC B1 ;  /* 0x0000000000017941 */ /* 0x000fea0003800000 */
.L_x_414:
        /* <DEDUP_REMOVED lines=12> */
.L_x_417:
[----:B------:R-:W-:Y:S05]  /*ddd0*/  BSYNC B1 ;  /* 0x0000000000017941 */ /* 0x000fea0003800000 */
.L_x_416:
        /* <DEDUP_REMOVED lines=9> */
.L_x_419:
[----:B------:R-:W-:Y:S05]  /*de70*/  BSYNC B1 ;  /* 0x0000000000017941 */ /* 0x000fea0003800000 */
.L_x_418:
        /* <DEDUP_REMOVED lines=9> */
.L_x_421:
[----:B------:R-:W-:Y:S05]  /*df10*/  BSYNC B1 ;  /* 0x0000000000017941 */ /* 0x000fea0003800000 */
.L_x_420:
        /* <DEDUP_REMOVED lines=12> */
.L_x_423:
[----:B------:R-:W-:Y:S05]  /*dfe0*/  BSYNC B1 ;  /* 0x0000000000017941 */ /* 0x000fea0003800000 */
.L_x_422:
        /* <DEDUP_REMOVED lines=12> */
.L_x_425:
[----:B------:R-:W-:Y:S05]  /*e0b0*/  BSYNC B1 ;  /* 0x0000000000017941 */ /* 0x000fea0003800000 */
.L_x_424:
        /* <DEDUP_REMOVED lines=9> */
.L_x_427:
[----:B------:R-:W-:Y:S05]  /*e150*/  BSYNC B1 ;  /* 0x0000000000017941 */ /* 0x000fea0003800000 */
.L_x_426:
        /* <DEDUP_REMOVED lines=9> */
.L_x_429:
[----:B------:R-:W-:Y:S05]  /*e1f0*/  BSYNC B1 ;  /* 0x0000000000017941 */ /* 0x000fea0003800000 */
.L_x_428:
        /* <DEDUP_REMOVED lines=12> */
.L_x_431:
[----:B------:R-:W-:Y:S05]  /*e2c0*/  BSYNC B1 ;  /* 0x0000000000017941 */ /* 0x000fea0003800000 */
.L_x_430:
        /* <DEDUP_REMOVED lines=12> */
.L_x_433:
[----:B------:R-:W-:Y:S05]  /*e390*/  BSYNC B1 ;  /* 0x0000000000017941 */ /* 0x000fea0003800000 */
.L_x_432:
        /* <DEDUP_REMOVED lines=9> */
.L_x_435:
[----:B------:R-:W-:Y:S05]  /*e430*/  BSYNC B1 ;  /* 0x0000000000017941 */ /* 0x000fea0003800000 */
.L_x_434:
        /* <DEDUP_REMOVED lines=9> */
.L_x_437:
[----:B------:R-:W-:Y:S05]  /*e4d0*/  BSYNC B1 ;  /* 0x0000000000017941 */ /* 0x000fea0003800000 */
.L_x_436:
        /* <DEDUP_REMOVED lines=12> */
.L_x_439:
[----:B------:R-:W-:Y:S05]  /*e5a0*/  BSYNC B1 ;  /* 0x0000000000017941 */ /* 0x000fea0003800000 */
.L_x_438:
        /* <DEDUP_REMOVED lines=12> */
.L_x_441:
[----:B------:R-:W-:Y:S05]  /*e670*/  BSYNC B1 ;  /* 0x0000000000017941 */ /* 0x000fea0003800000 */
.L_x_440:
        /* <DEDUP_REMOVED lines=9> */
.L_x_443:
[----:B------:R-:W-:Y:S05]  /*e710*/  BSYNC B1 ;  /* 0x0000000000017941 */ /* 0x000fea0003800000 */
.L_x_442:
        /* <DEDUP_REMOVED lines=9> */
.L_x_445:
[----:B------:R-:W-:Y:S05]  /*e7b0*/  BSYNC B1 ;  /* 0x0000000000017941 */ /* 0x000fea0003800000 */
.L_x_444:
        /* <DEDUP_REMOVED lines=12> */
.L_x_447:
[----:B------:R-:W-:Y:S05]  /*e880*/  BSYNC B1 ;  /* 0x0000000000017941 */ /* 0x000fea0003800000 */
.L_x_446:
        /* <DEDUP_REMOVED lines=12> */
.L_x_449:
[----:B------:R-:W-:Y:S05]  /*e950*/  BSYNC B1 ;  /* 0x0000000000017941 */ /* 0x000fea0003800000 */
.L_x_448:
        /* <DEDUP_REMOVED lines=9> */
.L_x_451:
[----:B------:R-:W-:Y:S05]  /*e9f0*/  BSYNC B1 ;  /* 0x0000000000017941 */ /* 0x000fea0003800000 */
.L_x_450:
        /* <DEDUP_REMOVED lines=9> */
.L_x_453:
[----:B------:R-:W-:Y:S05]  /*ea90*/  BSYNC B1 ;  /* 0x0000000000017941 */ /* 0x000fea0003800000 */
.L_x_452:
        /* <DEDUP_REMOVED lines=12> */
.L_x_455:
[----:B------:R-:W-:Y:S05]  /*eb60*/  BSYNC B1 ;  /* 0x0000000000017941 */ /* 0x000fea0003800000 */
.L_x_454:
        /* <DEDUP_REMOVED lines=12> */
.L_x_457:
[----:B------:R-:W-:Y:S05]  /*ec30*/  BSYNC B1 ;  /* 0x0000000000017941 */ /* 0x000fea0003800000 */
.L_x_456:
        /* <DEDUP_REMOVED lines=9> */
.L_x_459:
[----:B------:R-:W-:Y:S05]  /*ecd0*/  BSYNC B1 ;  /* 0x0000000000017941 */ /* 0x000fea0003800000 */
.L_x_458:
        /* <DEDUP_REMOVED lines=9> */
.L_x_461:
[----:B------:R-:W-:Y:S05]  /*ed70*/  BSYNC B1 ;  /* 0x0000000000017941 */ /* 0x000fea0003800000 */
.L_x_460:
        /* <DEDUP_REMOVED lines=12> */
.L_x_463:
[----:B------:R-:W-:Y:S05]  /*ee40*/  BSYNC B1 ;  /* 0x0000000000017941 */ /* 0x000fea0003800000 */
.L_x_462:
        /* <DEDUP_REMOVED lines=12> */
.L_x_465:
[----:B------:R-:W-:Y:S05]  /*ef10*/  BSYNC B1 ;  /* 0x0000000000017941 */ /* 0x000fea0003800000 */
.L_x_464:
        /* <DEDUP_REMOVED lines=9> */
.L_x_467:
[----:B------:R-:W-:Y:S05]  /*efb0*/  BSYNC B1 ;  /* 0x0000000000017941 */ /* 0x000fea0003800000 */
.L_x_466:
        /* <DEDUP_REMOVED lines=9> */
.L_x_469:
[----:B------:R-:W-:Y:S05]  /*f050*/  BSYNC B1 ;  /* 0x0000000000017941 */ /* 0x000fea0003800000 */
.L_x_468:
        /* <DEDUP_REMOVED lines=12> */
.L_x_471:
[----:B------:R-:W-:Y:S05]  /*f120*/  BSYNC B1 ;  /* 0x0000000000017941 */ /* 0x000fea0003800000 */
.L_x_470:
        /* <DEDUP_REMOVED lines=12> */
.L_x_473:
[----:B------:R-:W-:Y:S05]  /*f1f0*/  BSYNC B1 ;  /* 0x0000000000017941 */ /* 0x000fea0003800000 */
.L_x_472:
        /* <DEDUP_REMOVED lines=9> */
.L_x_475:
[----:B------:R-:W-:Y:S05]  /*f290*/  BSYNC B1 ;  /* 0x0000000000017941 */ /* 0x000fea0003800000 */
.L_x_474:
        /* <DEDUP_REMOVED lines=9> */
.L_x_477:
[----:B------:R-:W-:Y:S05]  /*f330*/  BSYNC B1 ;  /* 0x0000000000017941 */ /* 0x000fea0003800000 */
.L_x_476:
        /* <DEDUP_REMOVED lines=12> */
.L_x_479:
[----:B------:R-:W-:Y:S05]  /*f400*/  BSYNC B1 ;  /* 0x0000000000017941 */ /* 0x000fea0003800000 */
.L_x_478:
        /* <DEDUP_REMOVED lines=12> */
.L_x_481:
[----:B------:R-:W-:Y:S05]  /*f4d0*/  BSYNC B1 ;  /* 0x0000000000017941 */ /* 0x000fea0003800000 */
.L_x_480:
        /* <DEDUP_REMOVED lines=9> */
.L_x_483:
[----:B------:R-:W-:Y:S05]  /*f570*/  BSYNC B1 ;  /* 0x0000000000017941 */ /* 0x000fea0003800000 */
.L_x_482:
        /* <DEDUP_REMOVED lines=9> */
.L_x_485:
[----:B------:R-:W-:Y:S05]  /*f610*/  BSYNC B1 ;  /* 0x0000000000017941 */ /* 0x000fea0003800000 */
.L_x_484:
        /* <DEDUP_REMOVED lines=12> */
.L_x_487:
[----:B------:R-:W-:Y:S05]  /*f6e0*/  BSYNC B1 ;  /* 0x0000000000017941 */ /* 0x000fea0003800000 */
.L_x_486:
        /* <DEDUP_REMOVED lines=12> */
.L_x_489:
[----:B------:R-:W-:Y:S05]  /*f7b0*/  BSYNC B1 ;  /* 0x0000000000017941 */ /* 0x000fea0003800000 */
.L_x_488:
        /* <DEDUP_REMOVED lines=9> */
.L_x_491:
[----:B------:R-:W-:Y:S05]  /*f850*/  BSYNC B1 ;  /* 0x0000000000017941 */ /* 0x000fea0003800000 */
.L_x_490:
        /* <DEDUP_REMOVED lines=9> */
.L_x_493:
[----:B------:R-:W-:Y:S05]  /*f8f0*/  BSYNC B1 ;  /* 0x0000000000017941 */ /* 0x000fea0003800000 */
.L_x_492:
        /* <DEDUP_REMOVED lines=12> */
.L_x_495:
[----:B------:R-:W-:Y:S05]  /*f9c0*/  BSYNC B1 ;  /* 0x0000000000017941 */ /* 0x000fea0003800000 */
.L_x_494:
        /* <DEDUP_REMOVED lines=12> */
.L_x_497:
[----:B------:R-:W-:Y:S05]  /*fa90*/  BSYNC B1 ;  /* 0x0000000000017941 */ /* 0x000fea0003800000 */
.L_x_496:
        /* <DEDUP_REMOVED lines=9> */
.L_x_499:
[----:B------:R-:W-:Y:S05]  /*fb30*/  BSYNC B1 ;  /* 0x0000000000017941 */ /* 0x000fea0003800000 */
.L_x_498:
        /* <DEDUP_REMOVED lines=9> */
.L_x_501:
[----:B------:R-:W-:Y:S05]  /*fbd0*/  BSYNC B1 ;  /* 0x0000000000017941 */ /* 0x000fea0003800000 */
.L_x_500:
        /* <DEDUP_REMOVED lines=12> */
.L_x_503:
[----:B------:R-:W-:Y:S05]  /*fca0*/  BSYNC B1 ;  /* 0x0000000000017941 */ /* 0x000fea0003800000 */
.L_x_502:
        /* <DEDUP_REMOVED lines=12> */
.L_x_505:
[----:B------:R-:W-:Y:S05]  /*fd70*/  BSYNC B1 ;  /* 0x0000000000017941 */ /* 0x000fea0003800000 */
.L_x_504:
        /* <DEDUP_REMOVED lines=9> */
.L_x_507:
[----:B------:R-:W-:Y:S05]  /*fe10*/  BSYNC B1 ;  /* 0x0000000000017941 */ /* 0x000fea0003800000 */
.L_x_506:
        /* <DEDUP_REMOVED lines=9> */
.L_x_509:
[----:B------:R-:W-:Y:S05]  /*feb0*/  BSYNC B1 ;  /* 0x0000000000017941 */ /* 0x000fea0003800000 */
.L_x_508:
        /* <DEDUP_REMOVED lines=12> */
.L_x_511:
[----:B------:R-:W-:Y:S05]  /*ff80*/  BSYNC B1 ;  /* 0x0000000000017941 */ /* 0x000fea0003800000 */
.L_x_510:
        /* <DEDUP_REMOVED lines=12> */
.L_x_513:
[----:B------:R-:W-:Y:S05]  /*10050*/  BSYNC B1 ;  /* 0x0000000000017941 */ /* 0x000fea0003800000 */
.L_x_512:
        /* <DEDUP_REMOVED lines=9> */
.L_x_515:
[----:B------:R-:W-:Y:S05]  /*100f0*/  BSYNC B1 ;  /* 0x0000000000017941 */ /* 0x000fea0003800000 */
.L_x_514:
        /* <DEDUP_REMOVED lines=9> */
.L_x_517:
[----:B------:R-:W-:Y:S05]  /*10190*/  BSYNC B1 ;  /* 0x0000000000017941 */ /* 0x000fea0003800000 */
.L_x_516:
        /* <DEDUP_REMOVED lines=12> */
.L_x_519:
[----:B------:R-:W-:Y:S05]  /*10260*/  BSYNC B1 ;  /* 0x0000000000017941 */ /* 0x000fea0003800000 */
.L_x_518:
        /* <DEDUP_REMOVED lines=12> */
.L_x_521:
[----:B------:R-:W-:Y:S05]  /*10330*/  BSYNC B1 ;  /* 0x0000000000017941 */ /* 0x000fea0003800000 */
.L_x_520:
        /* <DEDUP_REMOVED lines=9> */
.L_x_523:
[----:B------:R-:W-:Y:S05]  /*103d0*/  BSYNC B1 ;  /* 0x0000000000017941 */ /* 0x000fea0003800000 */
.L_x_522:
        /* <DEDUP_REMOVED lines=9> */
.L_x_525:
[----:B------:R-:W-:Y:S05]  /*10470*/  BSYNC B1 ;  /* 0x0000000000017941 */ /* 0x000fea0003800000 */
.L_x_524:
        /* <DEDUP_REMOVED lines=12> */
.L_x_527:
[----:B------:R-:W-:Y:S05]  /*10540*/  BSYNC B1 ;  /* 0x0000000000017941 */ /* 0x000fea0003800000 */
.L_x_526:
        /* <DEDUP_REMOVED lines=12> */
.L_x_529:
[----:B------:R-:W-:Y:S05]  /*10610*/  BSYNC B1 ;  /* 0x0000000000017941 */ /* 0x000fea0003800000 */
.L_x_528:
        /* <DEDUP_REMOVED lines=9> */
.L_x_531:
[----:B------:R-:W-:Y:S05]  /*106b0*/  BSYNC B1 ;  /* 0x0000000000017941 */ /* 0x000fea0003800000 */
.L_x_530:
        /* <DEDUP_REMOVED lines=9> */
.L_x_533:
[----:B------:R-:W-:Y:S05]  /*10750*/  BSYNC B1 ;  /* 0x0000000000017941 */ /* 0x000fea0003800000 */
.L_x_532:
[----:B-----5:R-:W-:Y:S01]  /*10760*/  HADD2.F32 R5, -RZ, R3.H0_H0 ;  /* 0x20000003ff057230 */ /* 0x020fe20000004100 */
[----:B0-----:R-:W-:Y:S01]  /*10770*/  @P2 MOV R4, R158 ;  /* 0x0000009e00042202 */ /* 0x001fe20000000f00 */
[----:B------:R-:W-:Y:S01]  /*10780*/  BSSY B1, `(.L_x_534) ;  /* 0x000000a000017945 */ /* 0x000fe20003800000 */
[----:B------:R-:W-:Y:S02]  /*10790*/  ISETP.GT.AND P1, PT, R0, 0xf9, P1 ;  /* 0x000000f90000780c */ /* 0x000fe40000f24270 */
[----:B------:R-:W-:-:S04]  /*107a0*/  FMUL R5, R5, R16 ;  /* 0x0000001005057220 */ /* 0x000fc80000400000 */
[----:B------:R-:W-:-:S05]  /*107b0*/  FFMA R5, R150, R2, R5 ;  /* 0x0000000296057223 */ /* 0x000fca0000000005 */
[----:B------:R-:W-:-:S04]  /*107c0*/  F2FP.F16.F32.PACK_AB R5, RZ, R5 ;  /* 0x00000005ff05723e */ /* 0x000fc800000000ff */
[----:B-1--4-:R-:W-:Y:S01]  /*107d0*/  PRMT R6, R5, 0x7610, R6 ;  /* 0x0000761005067816 */ /* 0x012fe20000000006 */
[----:B------:R-:W-:-:S05]  /*107e0*/  @P2 IMAD.MOV.U32 R5, RZ, RZ, R159 ;  /* 0x000000ffff052224 */ /* 0x000fca00078e009f */
[----:B------:R0:W-:Y:S01]  /*107f0*/  @P2 STG.E.U16 desc[UR36][R4.64+0x1f0], R6 ;  /* 0x0001f00604002986 */ /* 0x0001e2000c101524 */
[----:B------:R-:W-:Y:S05]  /*10800*/  @!P1 BRA `(.L_x_535) ;  /* 0x0000000000049947 */ /* 0x000fea0003800000 */
[----:B------:R1:W5:Y:S02]  /*10810*/  LDG.E.LTC128B.U16 R3, desc[UR36][R12.64+0x1f2] ;  /* 0x0001f2240c037981 */ /* 0x000364000c1e1520 */
.L_x_535:
[----:B------:R-:W-:Y:S05]  /*10820*/  BSYNC B1 ;  /* 0x0000000000017941 */ /* 0x000fea0003800000 */
.L_x_534:
[----:B------:R-:W-:Y:S05]  /*10830*/  @!P1 BRA `(.L_x_536) ;  /* 0x0000004c00b09947 */ /* 0x000fea0003800000 */
[----:B-----5:R-:W-:-:S05]  /*10840*/  HADD2.F32 R3, -RZ, R3.H0_H0 ;  /* 0x20000003ff037230 */ /* 0x020fca0000004100 */
[----:B------:R-:W-:-:S04]  /*10850*/  FMUL R0, R3, R16 ;  /* 0x0000001003007220 */ /* 0x000fc80000400000 */
[----:B------:R-:W-:-:S05]  /*10860*/  FFMA R0, R151, R2, R0 ;  /* 0x0000000297007223 */ /* 0x000fca0000000000 */
[----:B------:R-:W-:-:S05]  /*10870*/  F2FP.F16.F32.PACK_AB R0, RZ, R0 ;  /* 0x00000000ff00723e */ /* 0x000fca00000000ff */
[----:B------:R4:W-:Y:S01]  /*10880*/  STG.E.U16 desc[UR36][R158.64+0x1f2], R0 ;  /* 0x0001f2009e007986 */ /* 0x0009e2000c101524 */
[----:B------:R-:W-:Y:S05]  /*10890*/  BRA `(.L_x_536) ;  /* 0x0000004c00987947 */ /* 0x000fea0003800000 */
.L_x_29:
[----:B------:R-:W2:Y:S01]  /*108a0*/  LDL.LU R3, [R1] ;  /* 0x0000000001037983 */ /* 0x000ea20000300800 */
[----:B------:R-:W-:-:S03]  /*108b0*/  ULDC.64 UR4, c[0x0][0x5c0] ;  /* 0x0001700000047ab9 */ /* 0x000fc60000000a00 */
[----:B------:R-:W3:Y:S04]  /*108c0*/  LDL.LU R9, [R1+0x60] ;  /* 0x0000600001097983 */ /* 0x000ee80000300800 */
[----:B------:R-:W4:Y:S04]  /*108d0*/  LDL.LU R11, [R1+0x8c] ;  /* 0x00008c00010b7983 */ /* 0x000f280000300800 */
[----:B------:R-:W5:Y:S04]  /*108e0*/  LDL.LU R235, [R1+0x9c] ;  /* 0x00009c0001eb7983 */ /* 0x000f680000300800 */
        /* <DEDUP_REMOVED lines=75> */
[----:B------:R-:W5:Y:S01]  /*10da0*/  LDL.LU R158, [R1+0x1cc] ;  /* 0x0001cc00019e7983 */ /* 0x000f620000300800 */
[----:B--2---:R-:W-:-:S03]  /*10db0*/  FMUL R3, R3, R2 ;  /* 0x0000000203037220 */ /* 0x004fc60000400000 */
[----:B------:R-:W2:Y:S01]  /*10dc0*/  LDL.LU R157, [R1+0x1d0] ;  /* 0x0001d000019d7983 */ /* 0x000ea20000300800 */
[----:B------:R-:W-:-:S03]  /*10dd0*/  LEA R4, P0, R6, UR4, 0x1 ;  /* 0x0000000406047c11 */ /* 0x000fc6000f8008ff */
[----:B------:R-:W2:Y:S04]  /*10de0*/  LDL.LU R156, [R1+0x1d4] ;  /* 0x0001d400019c7983 */ /* 0x000ea80000300800 */
[----:B------:R-:W2:Y:S04]  /*10df0*/  LDL.LU R155, [R1+0x1d8] ;  /* 0x0001d800019b7983 */ /* 0x000ea80000300800 */
[----:B------:R-:W2:Y:S04]  /*10e00*/  LDL.LU R154, [R1+0x1dc] ;  /* 0x0001dc00019a7983 */ /* 0x000ea80000300800 */
[----:B------:R-:W2:Y:S01]  /*10e10*/  LDL.LU R153, [R1+0x1e0] ;  /* 0x0001e00001997983 */ /* 0x000ea20000300800 */
[----:B------:R-:W-:-:S03]  /*10e20*/  LEA.HI.X R5, R6, UR5, R10, 0x1, P0 ;  /* 0x0000000506057c11 */ /* 0x000fc600080f0c0a */
[----:B------:R-:W2:Y:S01]  /*10e30*/  LDL.LU R152, [R1+0x1e4] ;  /* 0x0001e40001987983 */ /* 0x000ea20000300800 */
[----:B------:R-:W-:-:S03]  /*10e40*/  F2FP.F16.F32.PACK_AB R3, RZ, R3 ;  /* 0x00000003ff03723e */ /* 0x000fc600000000ff */
[----:B------:R-:W2:Y:S04]  /*10e50*/  LDL.LU R23, [R1+0x1e8] ;  /* 0x0001e80001177983 */ /* 0x000ea80000300800 */
[----:B------:R-:W2:Y:S04]  /*10e60*/  LDL.LU R22, [R1+0x1ec] ;  /* 0x0001ec0001167983 */ /* 0x000ea80000300800 */
[----:B------:R-:W2:Y:S04]  /*10e70*/  LDL.LU R21, [R1+0x1f0] ;  /* 0x0001f00001157983 */ /* 0x000ea80000300800 */
[----:B------:R-:W2:Y:S04]  /*10e80*/  LDL.LU R20, [R1+0x1f4] ;  /* 0x0001f40001147983 */ /* 0x000ea80000300800 */
[----:B------:R-:W2:Y:S04]  /*10e90*/  LDL.LU R19, [R1+0x1f8] ;  /* 0x0001f80001137983 */ /* 0x000ea80000300800 */
[----:B------:R-:W2:Y:S04]  /*10ea0*/  LDL.LU R18, [R1+0x1fc] ;  /* 0x0001fc0001127983 */ /* 0x000ea80000300800 */
[----:B------:R-:W3:Y:S04]  /*10eb0*/  LDL.LU R7, [R1+0x8] ;  /* 0x0000080001077983 */ /* 0x000ee80000300800 */
[----:B------:R-:W4:Y:S04]  /*10ec0*/  LDL.LU R6, [R1+0xc] ;  /* 0x00000c0001067983 */ /* 0x000f280000300800 */
[----:B------:R0:W-:Y:S04]  /*10ed0*/  @P1 STG.E.U16 desc[UR36][R4.64], R3 ;  /* 0x0000000304001986 */ /* 0x0001e8000c101524 */
[----:B0-----:R-:W5:Y:S01]  /*10ee0*/  LDL.LU R3, [R1+0x4] ;  /* 0x0000040001037983 */ /* 0x001f620000300800 */
[----:B------:R-:W-:Y:S01]  /*10ef0*/  ISETP.GT.AND P0, PT, R0, 0x1, P3 ;  /* 0x000000010000780c */ /* 0x000fe20001f04270 */
[----:B------:R-:W-:Y:S01]  /*10f00*/  USHF.L.U32 UR5, UR8, 0x4, URZ ;  /* 0x0000000408057899 */ /* 0x000fe2000800063f */
[----:B------:R-:W-:Y:S01]  /*10f10*/  ISETP.GT.AND P2, PT, R17, 0x8, PT ;  /* 0x000000081100780c */ /* 0x000fe20003f44270 */
[----:B------:R-:W-:Y:S01]  /*10f20*/  USHF.L.U64.HI UR4, UR8, 0x4, UR9 ;  /* 0x0000000408047899 */ /* 0x000fe20008010209 */
[----:B---3--:R-:W-:-:S05]  /*10f30*/  FMUL R7, R7, R2 ;  /* 0x0000000207077220 */ /* 0x008fca0000400000 */
[----:B------:R-:W-:-:S04]  /*10f40*/  F2FP.F16.F32.PACK_AB R7, RZ, R7 ;  /* 0x00000007ff07723e */ /* 0x000fc800000000ff */
[----:B------:R-:W-:Y:S01]  /*10f50*/  PRMT R8, R7, 0x7610, R8 ;  /* 0x0000761007087816 */ /* 0x000fe20000000008 */
[----:B-----5:R-:W-:-:S05]  /*10f60*/  FMUL R3, R3, R2 ;  /* 0x0000000203037220 */ /* 0x020fca0000400000 */
[----:B------:R-:W-:-:S05]  /*10f70*/  F2FP.F16.F32.PACK_AB R3, RZ, R3 ;  /* 0x00000003ff03723e */ /* 0x000fca00000000ff */
[----:B------:R4:W-:Y:S01]  /*10f80*/  @P0 STG.E.U16 desc[UR36][R4.64+0x2], R3 ;  /* 0x0000020304000986 */ /* 0x0009e2000c101524 */
[----:B------:R-:W-:Y:S01]  /*10f90*/  ISETP.GT.AND P0, PT, R0, RZ, P2 ;  /* 0x000000ff0000720c */ /* 0x000fe20001704270 */
[----:B----4-:R-:W-:Y:S01]  /*10fa0*/  FMUL R3, R6, R2 ;  /* 0x0000000206037220 */ /* 0x010fe20000400000 */
[----:B------:R-:W-:-:S04]  /*10fb0*/  IADD3 R6, P1, R4, UR5, RZ ;  /* 0x0000000504067c10 */ /* 0x000fc8000ff3e0ff */
[----:B------:R-:W-:Y:S02]  /*10fc0*/  IADD3.X R7, R5, UR4, RZ, P1, !PT ;  /* 0x0000000405077c10 */ /* 0x000fe40008ffe4ff */
[----:B------:R-:W-:-:S05]  /*10fd0*/  F2FP.F16.F32.PACK_AB R3, RZ, R3 ;  /* 0x00000003ff03723e */ /* 0x000fca00000000ff */
[----:B------:R0:W-:Y:S01]  /*10fe0*/  @P0 STG.E.U16 desc[UR36][R6.64], R8 ;  /* 0x0000000806000986 */ /* 0x0001e2000c101524 */
[----:B------:R-:W-:-:S03]  /*10ff0*/  ISETP.GT.AND P0, PT, R0, 0x1, P2 ;  /* 0x000000010000780c */ /* 0x000fc60001704270 */
[----:B0-----:R-:W3:Y:S10]  /*11000*/  LDL.LU R8, [R1+0x50] ;  /* 0x0000500001087983 */ /* 0x001ef40000300800 */
[----:B------:R0:W-:Y:S04]  /*11010*/  @P0 STG.E.U16 desc[UR36][R6.64+0x2], R3 ;  /* 0x0000020306000986 */ /* 0x0001e8000c101524 */
[----:B0-----:R-:W4:Y:S01]  /*11020*/  LDL.LU R3, [R1+0x10] ;  /* 0x0000100001037983 */ /* 0x001f220000300800 */
[----:B------:R-:W-:Y:S01]  /*11030*/  ISETP.GT.AND P0, PT, R0, 0x8, P3 ;  /* 0x000000080000780c */ /* 0x000fe20001f04270 */
[----:B----4-:R-:W-:-:S05]  /*11040*/  FMUL R3, R3, R2 ;  /* 0x0000000203037220 */ /* 0x010fca0000400000 */
[----:B------:R-:W-:-:S07]  /*11050*/  F2FP.F16.F32.PACK_AB R3, RZ, R3 ;  /* 0x00000003ff03723e */ /* 0x000fce00000000ff */
        /* <DEDUP_REMOVED lines=73> */
[----:B---3--:R-:W-:-:S05]  /*114f0*/  FMUL R8, R8, R2 ;  /* 0x0000000208087220 */ /* 0x008fca0000400000 */
[----:B------:R-:W-:Y:S01]  /*11500*/  F2FP.F16.F32.PACK_AB R8, RZ, R8 ;  /* 0x00000008ff08723e */ /* 0x000fe200000000ff */
[----:B----4-:R-:W-:-:S05]  /*11510*/  FMUL R3, R3, R2 ;  /* 0x0000000203037220 */ /* 0x010fca0000400000 */
[----:B------:R-:W-:-:S05]  /*11520*/  F2FP.F16.F32.PACK_AB R3, RZ, R3 ;  /* 0x00000003ff03723e */ /* 0x000fca00000000ff */
[----:B------:R0:W-:Y:S01]  /*11530*/  @P0 STG.E.U16 desc[UR36][R6.64+0x42], R3 ;  /* 0x0000420306000986 */ /* 0x0001e2000c101524 */
[----:B------:R-:W-:-:S03]  /*11540*/  ISETP.GT.AND P0, PT, R0, 0x28, P3 ;  /* 0x000000280000780c */ /* 0x000fc60001f04270 */
[----:B0-----:R-:W3:Y:S01]  /*11550*/  LDL.LU R3, [R1+0x54] ;  /* 0x0000540001037983 */ /* 0x001ee20000300800 */
[----:B------:R-:W-:-:S09]  /*11560*/  ISETP.GT.AND P1, PT, R0, 0x29, P3 ;  /* 0x000000290000780c */ /* 0x000fd20001f24270 */
[----:B------:R0:W-:Y:S04]  /*11570*/  @P0 STG.E.U16 desc[UR36][R4.64+0x50], R8 ;  /* 0x0000500804000986 */ /* 0x0001e8000c101524 */
[----:B0-----:R-:W4:Y:S01]  /*11580*/  LDL.LU R8, [R1+0x58] ;  /* 0x0000580001087983 */ /* 0x001f220000300800 */
[----:B---3--:R-:W-:-:S05]  /*11590*/  FMUL R3, R3, R2 ;  /* 0x0000000203037220 */ /* 0x008fca0000400000 */
[----:B------:R-:W-:-:S05]  /*115a0*/  F2FP.F16.F32.PACK_AB R3, RZ, R3 ;  /* 0x00000003ff03723e */ /* 0x000fca00000000ff */
[----:B------:R0:W-:Y:S01]  /*115b0*/  @P1 STG.E.U16 desc[UR36][R4.64+0x52], R3 ;  /* 0x0000520304001986 */ /* 0x0001e2000c101524 */
[----:B----4-:R-:W-:-:S05]  /*115c0*/  FMUL R8, R8, R2 ;  /* 0x0000000208087220 */ /* 0x010fca0000400000 */
[----:B------:R-:W-:Y:S01]  /*115d0*/  F2FP.F16.F32.PACK_AB R8, RZ, R8 ;  /* 0x00000008ff08723e */ /* 0x000fe200000000ff */
[----:B0-----:R-:W3:Y:S03]  /*115e0*/  LDL.LU R3, [R1+0x5c] ;  /* 0x00005c0001037983 */ /* 0x001ee60000300800 */
[----:B------:R-:W-:Y:S02]  /*115f0*/  PRMT R10, R8, 0x7610, R10 ;  /* 0x00007610080a7816 */ /* 0x000fe4000000000a */
[----:B------:R-:W4:Y:S01]  /*11600*/  LDL.LU R8, [R1+0x64] ;  /* 0x0000640001087983 */ /* 0x000f220000300800 */
[C---:B------:R-:W-:Y:S02]  /*11610*/  ISETP.GT.AND P1, PT, R0.reuse, 0x28, P2 ;  /* 0x000000280000780c */ /* 0x040fe40001724270 */
[C---:B------:R-:W-:Y:S02]  /*11620*/  ISETP.GT.AND P4, PT, R0.reuse, 0x29, P2 ;  /* 0x000000290000780c */ /* 0x040fe40001784270 */
[C---:B------:R-:W-:Y:S01]  /*11630*/  ISETP.GT.AND P5, PT, R0.reuse, 0x30, P3 ;  /* 0x000000300000780c */ /* 0x040fe20001fa4270 */
[----:B------:R-:W-:Y:S01]  /*11640*/  FMUL R9, R9, R2 ;  /* 0x0000000209097220 */ /* 0x000fe20000400000 */
[----:B------:R-:W-:-:S04]  /*11650*/  ISETP.GT.AND P0, PT, R0, 0x31, P3 ;  /* 0x000000310000780c */ /* 0x000fc80001f04270 */
[----:B------:R-:W-:-:S03]  /*11660*/  F2FP.F16.F32.PACK_AB R9, RZ, R9 ;  /* 0x00000009ff09723e */ /* 0x000fc600000000ff */
[----:B------:R0:W-:Y:S04]  /*11670*/  @P1 STG.E.U16 desc[UR36][R6.64+0x50], R10 ;  /* 0x0000500a06001986 */ /* 0x0001e8000c101524 */
[----:B0-----:R-:W5:Y:S01]  /*11680*/  LDL.LU R10, [R1+0x74] ;  /* 0x00007400010a7983 */ /* 0x001f620000300800 */
[----:B---3--:R-:W-:-:S05]  /*11690*/  FMUL R3, R3, R2 ;  /* 0x0000000203037220 */ /* 0x008fca0000400000 */
[----:B------:R-:W-:Y:S01]  /*116a0*/  F2FP.F16.F32.PACK_AB R3, RZ, R3 ;  /* 0x00000003ff03723e */ /* 0x000fe200000000ff */
[----:B----4-:R-:W-:-:S04]  /*116b0*/  FMUL R8, R8, R2 ;  /* 0x0000000208087220 */ /* 0x010fc80000400000 */
[----:B------:R0:W-:Y:S04]  /*116c0*/  @P4 STG.E.U16 desc[UR36][R6.64+0x52], R3 ;  /* 0x0000520306004986 */ /* 0x0001e8000c101524 */
[----:B------:R1:W-:Y:S01]  /*116d0*/  @P5 STG.E.U16 desc[UR36][R4.64+0x60], R9 ;  /* 0x0000600904005986 */ /* 0x0003e2000c101524 */
[----:B0-----:R-:W-:-:S03]  /*116e0*/  F2FP.F16.F32.PACK_AB R3, RZ, R8 ;  /* 0x00000008ff03723e */ /* 0x001fc600000000ff */
[----:B------:R-:W3:Y:S01]  /*116f0*/  LDL.LU R8, [R1+0x68] ;  /* 0x0000680001087983 */ /* 0x000ee20000300800 */
[----:B-1----:R-:W-:-:S03]  /*11700*/  PRMT R9, R3, 0x7610, R9 ;  /* 0x0000761003097816 */ /* 0x002fc60000000009 */
[----:B------:R-:W4:Y:S04]  /*11710*/  LDL.LU R3, [R1+0x6c] ;  /* 0x00006c0001037983 */ /* 0x000f280000300800 */
[----:B------:R0:W-:Y:S04]  /*11720*/  @P0 STG.E.U16 desc[UR36][R4.64+0x62], R9 ;  /* 0x0000620904000986 */ /* 0x0001e8000c101524 */
[----:B0-----:R-:W2:Y:S01]  /*11730*/  LDL.LU R9, [R1+0x70] ;  /* 0x0000700001097983 */ /* 0x001ea20000300800 */
[----:B------:R-:W-:Y:S01]  /*11740*/  ISETP.GT.AND P1, PT, R0, 0x30, P2 ;  /* 0x000000300000780c */ /* 0x000fe20001724270 */
[----:B---3--:R-:W-:-:S05]  /*11750*/  FMUL R8, R8, R2 ;  /* 0x0000000208087220 */ /* 0x008fca0000400000 */
[----:B------:R-:W-:-:S07]  /*11760*/  F2FP.F16.F32.PACK_AB R8, RZ, R8 ;  /* 0x00000008ff08723e */ /* 0x000fce00000000ff */
[----:B------:R0:W-:Y:S01]  /*11770*/  @P1 STG.E.U16 desc[UR36][R6.64+0x60], R8 ;  /* 0x0000600806001986 */ /* 0x0001e2000c101524 */
[----:B--2---:R-:W-:-:S05]  /*11780*/  FMUL R9, R9, R2 ;  /* 0x0000000209097220 */ /* 0x004fca0000400000 */
[----:B0-----:R-:W-:-:S04]  /*11790*/  F2FP.F16.F32.PACK_AB R8, RZ, R9 ;  /* 0x00000009ff08723e */ /* 0x001fc800000000ff */
[----:B------:R-:W-:Y:S02]  /*117a0*/  PRMT R9, R8, 0x7610, R9 ;  /* 0x0000761008097816 */ /* 0x000fe40000000009 */
[----:B------:R-:W2:Y:S01]  /*117b0*/  LDL.LU R8, [R1+0x78] ;  /* 0x0000780001087983 */ /* 0x000ea20000300800 */
[----:B------:R-:W-:Y:S01]  /*117c0*/  ISETP.GT.AND P4, PT, R0, 0x31, P2 ;  /* 0x000000310000780c */ /* 0x000fe20001784270 */
[-C--:B----4-:R-:W-:Y:S01]  /*117d0*/  FMUL R3, R3, R2.reuse ;  /* 0x0000000203037220 */ /* 0x090fe20000400000 */
[----:B-----5:R-:W-:Y:S01]  /*117e0*/  FMUL R10, R10, R2 ;  /* 0x000000020a0a7220 */ /* 0x020fe20000400000 */
[----:B------:R-:W-:-:S03]  /*117f0*/  ISETP.GT.AND P5, PT, R0, 0x38, P3 ;  /* 0x000000380000780c */ /* 0x000fc60001fa4270 */
[----:B------:R-:W-:Y:S02]  /*11800*/  F2FP.F16.F32.PACK_AB R3, RZ, R3 ;  /* 0x00000003ff03723e */ /* 0x000fe400000000ff */
[----:B------:R-:W-:-:S05]  /*11810*/  ISETP.GT.AND P6, PT, R0, 0x39, P3 ;  /* 0x000000390000780c */ /* 0x000fca0001fc4270 */
[----:B------:R0:W-:Y:S04]  /*11820*/  @P4 STG.E.U16 desc[UR36][R6.64+0x62], R3 ;  /* 0x0000620306004986 */ /* 0x0001e8000c101524 */
[----:B------:R1:W-:Y:S01]  /*11830*/  @P5 STG.E.U16 desc[UR36][R4.64+0x70], R9 ;  /* 0x0000700904005986 */ /* 0x0003e2000c101524 */
[----:B0-----:R-:W-:-:S04]  /*11840*/  F2FP.F16.F32.PACK_AB R3, RZ, R10 ;  /* 0x0000000aff03723e */ /* 0x001fc800000000ff */
[----:B------:R-:W-:Y:S01]  /*11850*/  PRMT R10, R3, 0x7610, R10 ;  /* 0x00007610030a7816 */ /* 0x000fe2000000000a */
[----:B-1----:R-:W3:Y:S04]  /*11860*/  LDL.LU R9, [R1+0x7c] ;  /* 0x00007c0001097983 */ /* 0x002ee80000300800 */
[----:B------:R0:W-:Y:S01]  /*11870*/  @P6 STG.E.U16 desc[UR36][R4.64+0x72], R10 ;  /* 0x0000720a04006986 */ /* 0x0001e2000c101524 */
[----:B--2---:R-:W-:-:S05]  /*11880*/  FMUL R8, R8, R2 ;  /* 0x0000000208087220 */ /* 0x004fca0000400000 */
[----:B------:R-:W-:Y:S02]  /*11890*/  F2FP.F16.F32.PACK_AB R3, RZ, R8 ;  /* 0x00000008ff03723e */ /* 0x000fe400000000ff */
[----:B------:R-:W2:Y:S02]  /*118a0*/  LDL.LU R8, [R1+0x80] ;  /* 0x0000800001087983 */ /* 0x000ea40000300800 */
[----:B0-----:R-:W-:Y:S02]  /*118b0*/  PRMT R10, R3, 0x7610, R10 ;  /* 0x00007610030a7816 */ /* 0x001fe4000000000a */
[----:B------:R-:W4:Y:S01]  /*118c0*/  LDL.LU R3, [R1+0x84] ;  /* 0x0000840001037983 */ /* 0x000f220000300800 */
[----:B------:R-:W-:-:S13]  /*118d0*/  ISETP.GT.AND P0, PT, R0, 0x38, P2 ;  /* 0x000000380000780c */ /* 0x000fda0001704270 */
[----:B------:R0:W-:Y:S01]  /*118e0*/  @P0 STG.E.U16 desc[UR36][R6.64+0x70], R10 ;  /* 0x0000700a06000986 */ /* 0x0001e2000c101524 */
[-C--:B--2---:R-:W-:Y:S01]  /*118f0*/  FMUL R8, R8, R2.reuse ;  /* 0x0000000208087220 */ /* 0x084fe20000400000 */
[----:B----4-:R-:W-:-:S04]  /*11900*/  FMUL R3, R3, R2 ;  /* 0x0000000203037220 */ /* 0x010fc80000400000 */
[----:B0-----:R-:W-:Y:S02]  /*11910*/  F2FP.F16.F32.PACK_AB R10, RZ, R8 ;  /* 0x00000008ff0a723e */ /* 0x001fe400000000ff */
[----:B------:R-:W-:Y:S02]  /*11920*/  F2FP.F16.F32.PACK_AB R8, RZ, R3 ;  /* 0x00000003ff08723e */ /* 0x000fe400000000ff */
[----:B------:R-:W2:Y:S01]  /*11930*/  LDL.LU R3, [R1+0x88] ;  /* 0x0000880001037983 */ /* 0x000ea20000300800 */
[----:B------:R-:W-:Y:S01]  /*11940*/  ISETP.GT.AND P1, PT, R0, 0x39, P2 ;  /* 0x000000390000780c */ /* 0x000fe20001724270 */
[----:B---3--:R-:W-:-:S05]  /*11950*/  FMUL R9, R9, R2 ;  /* 0x0000000209097220 */ /* 0x008fca0000400000 */
[----:B------:R-:W-:-:S07]  /*11960*/  F2FP.F16.F32.PACK_AB R9, RZ, R9 ;  /* 0x00000009ff09723e */ /* 0x000fce00000000ff */
[----:B------:R0:W-:Y:S04]  /*11970*/  @P1 STG.E.U16 desc[UR36][R6.64+0x72], R9 ;  /* 0x0000720906001986 */ /* 0x0001e8000c101524 */
[----:B0-----:R-:W3:Y:S01]  /*11980*/  LDL.LU R9, [R1+0x94] ;  /* 0x0000940001097983 */ /* 0x001ee20000300800 */
[----:B--2---:R-:W-:-:S05]  /*11990*/  FMUL R3, R3, R2 ;  /* 0x0000000203037220 */ /* 0x004fca0000400000 */
[----:B------:R-:W-:-:S04]  /*119a0*/  F2FP.F16.F32.PACK_AB R3, RZ, R3 ;  /* 0x00000003ff03723e */ /* 0x000fc800000000ff */
[----:B------:R-:W-:Y:S02]  /*119b0*/  PRMT R12, R3, 0x7610, R12 ;  /* 0x00007610030c7816 */ /* 0x000fe4000000000c */
[----:B------:R-:W2:Y:S01]  /*119c0*/  LDL.LU R3, [R1+0x90] ;  /* 0x0000900001037983 */ /* 0x000ea20000300800 */
[----:B------:R-:W-:-:S13]  /*119d0*/  ISETP.GT.AND P4, PT, R0, 0x40, P3 ;  /* 0x000000400000780c */ /* 0x000fda0001f84270 */
[----:B------:R0:W-:Y:S01]  /*119e0*/  @P4 STG.E.U16 desc[UR36][R4.64+0x80], R10 ;  /* 0x0000800a04004986 */ /* 0x0001e2000c101524 */
[----:B--2---:R-:W-:-:S05]  /*119f0*/  FMUL R3, R3, R2 ;  /* 0x0000000203037220 */ /* 0x004fca0000400000 */
[----:B0-----:R-:W-:Y:S02]  /*11a00*/  F2FP.F16.F32.PACK_AB R10, RZ, R3 ;  /* 0x00000003ff0a723e */ /* 0x001fe400000000ff */
[----:B------:R-:W2:Y:S01]  /*11a10*/  LDL.LU R3, [R1+0x98] ;  /* 0x0000980001037983 */ /* 0x000ea20000300800 */
[C---:B------:R-:W-:Y:S02]  /*11a20*/  ISETP.GT.AND P5, PT, R0.reuse, 0x41, P3 ;  /* 0x000000410000780c */ /* 0x040fe40001fa4270 */
[C---:B------:R-:W-:Y:S01]  /*11a30*/  ISETP.GT.AND P0, PT, R0.reuse, 0x40, P2 ;  /* 0x000000400000780c */ /* 0x040fe20001704270 */
[-C--:B---3--:R-:W-:Y:S01]  /*11a40*/  FMUL R9, R9, R2.reuse ;  /* 0x0000000209097220 */ /* 0x088fe20000400000 */
[C---:B------:R-:W-:Y:S01]  /*11a50*/  ISETP.GT.AND P1, PT, R0.reuse, 0x41, P2 ;  /* 0x000000410000780c */ /* 0x040fe20001724270 */
[----:B------:R-:W-:Y:S01]  /*11a60*/  FMUL R11, R11, R2 ;  /* 0x000000020b0b7220 */ /* 0x000fe20000400000 */
[----:B------:R-:W-:Y:S02]  /*11a70*/  ISETP.GT.AND P4, PT, R0, 0x48, P3 ;  /* 0x000000480000780c */ /* 0x000fe40001f84270 */
[----:B------:R-:W-:-:S05]  /*11a80*/  F2FP.F16.F32.PACK_AB R9, RZ, R9 ;  /* 0x00000009ff09723e */ /* 0x000fca00000000ff */
[----:B------:R0:W-:Y:S01]  /*11a90*/  @P5 STG.E.U16 desc[UR36][R4.64+0x82], R8 ;  /* 0x0000820804005986 */ /* 0x0001e2000c101524 */
[----:B------:R-:W-:-:S03]  /*11aa0*/  ISETP.GT.AND P5, PT, R0, 0x49, P3 ;  /* 0x000000490000780c */ /* 0x000fc60001fa4270 */
[----:B------:R1:W-:Y:S01]  /*11ab0*/  @P0 STG.E.U16 desc[UR36][R6.64+0x80], R12 ;  /* 0x0000800c06000986 */ /* 0x0003e2000c101524 */
[----:B------:R-:W-:Y:S02]  /*11ac0*/  ISETP.GT.AND P0, PT, R0, 0x48, P2 ;  /* 0x000000480000780c */ /* 0x000fe40001704270 */
[----:B------:R-:W-:Y:S02]  /*11ad0*/  F2FP.F16.F32.PACK_AB R11, RZ, R11 ;  /* 0x0000000bff0b723e */ /* 0x000fe400000000ff */
[----:B0-----:R-:W-:-:S03]  /*11ae0*/  PRMT R8, R10, 0x7610, R8 ;  /* 0x000076100a087816 */ /* 0x001fc60000000008 */
[----:B------:R-:W-:Y:S01]  /*11af0*/  @P1 STG.E.U16 desc[UR36][R6.64+0x82], R11 ;  /* 0x0000820b06001986 */ /* 0x000fe2000c101524 */
[----:B-1----:R-:W-:Y:S02]  /*11b00*/  PRMT R12, R9, 0x7610, R12 ;  /* 0x00007610090c7816 */ /* 0x002fe4000000000c */
[C---:B------:R-:W-:Y:S01]  /*11b10*/  ISETP.GT.AND P1, PT, R0.reuse, 0x49, P2 ;  /* 0x000000490000780c */ /* 0x040fe20001724270 */
[----:B------:R0:W-:Y:S01]  /*11b20*/  @P4 STG.E.U16 desc[UR36][R4.64+0x90], R8 ;  /* 0x0000900804004986 */ /* 0x0001e2000c101524 */
[----:B------:R-:W-:-:S03]  /*11b30*/  ISETP.GT.AND P4, PT, R0, 0x50, P3 ;  /* 0x000000500000780c */ /* 0x000fc60001f84270 */
[----:B------:R1:W-:Y:S01]  /*11b40*/  @P5 STG.E.U16 desc[UR36][R4.64+0x92], R12 ;  /* 0x0000920c04005986 */ /* 0x0003e2000c101524 */
[----:B0-----:R-:W-:Y:S01]  /*11b50*/  FMUL R8, R233, R2 ;  /* 0x00000002e9087220 */ /* 0x001fe20000400000 */
[----:B------:R-:W-:-:S04]  /*11b60*/  ISETP.GT.AND P5, PT, R0, 0x51, P3 ;  /* 0x000000510000780c */ /* 0x000fc80001fa4270 */
[----:B------:R-:W-:-:S04]  /*11b70*/  F2FP.F16.F32.PACK_AB R8, RZ, R8 ;  /* 0x00000008ff08723e */ /* 0x000fc800000000ff */
[----:B-1----:R-:W-:Y:S02]  /*11b80*/  PRMT R12, R8, 0x7610, R12 ;  /* 0x00007610080c7816 */ /* 0x002fe4000000000c */
[----:B------:R-:W-:Y:S01]  /*11b90*/  ISETP.GT.AND P6, PT, R0, 0x71, P3 ;  /* 0x000000710000780c */ /* 0x000fe20001fc4270 */
[----:B--2---:R-:W-:-:S05]  /*11ba0*/  FMUL R3, R3, R2 ;  /* 0x0000000203037220 */ /* 0x004fca0000400000 */
[----:B------:R-:W-:Y:S01]  /*11bb0*/  F2FP.F16.F32.PACK_AB R10, RZ, R3 ;  /* 0x00000003ff0a723e */ /* 0x000fe200000000ff */
[----:B------:R-:W-:-:S05]  /*11bc0*/  FMUL R3, R235, R2 ;  /* 0x00000002eb037220 */ /* 0x000fca0000400000 */
[----:B------:R-:W-:Y:S01]  /*11bd0*/  F2FP.F16.F32.PACK_AB R9, RZ, R3 ;  /* 0x00000003ff09723e */ /* 0x000fe200000000ff */
[-C--:B------:R-:W-:Y:S01]  /*11be0*/  FMUL R3, R234, R2.reuse ;  /* 0x00000002ea037220 */ /* 0x080fe20000400000 */
[----:B------:R0:W-:Y:S04]  /*11bf0*/  @P0 STG.E.U16 desc[UR36][R6.64+0x90], R10 ;  /* 0x0000900a06000986 */ /* 0x0001e8000c101524 */
[----:B------:R-:W-:Y:S02]  /*11c00*/  F2FP.F16.F32.PACK_AB R3, RZ, R3 ;  /* 0x00000003ff03723e */ /* 0x000fe400000000ff */
[----:B------:R-:W-:Y:S01]  /*11c10*/  PRMT R11, R9, 0x7610, R11 ;  /* 0x00007610090b7816 */ /* 0x000fe2000000000b */
[-C--:B------:R-:W-:Y:S01]  /*11c20*/  FMUL R9, R232, R2.reuse ;  /* 0x00000002e8097220 */ /* 0x080fe20000400000 */
[----:B0-----:R-:W-:Y:S01]  /*11c30*/  PRMT R10, R3, 0x7610, R10 ;  /* 0x00007610030a7816 */ /* 0x001fe2000000000a */
[----:B------:R-:W-:-:S02]  /*11c40*/  FMUL R3, R231, R2 ;  /* 0x00000002e7037220 */ /* 0x000fc40000400000 */
[----:B------:R0:W-:Y:S01]  /*11c50*/  @P1 STG.E.U16 desc[UR36][R6.64+0x92], R11 ;  /* 0x0000920b06001986 */ /* 0x0001e2000c101524 */
[----:B------:R-:W-:Y:S02]  /*11c60*/  ISETP.GT.AND P1, PT, R0, 0x50, P2 ;  /* 0x000000500000780c */ /* 0x000fe40001724270 */
[----:B------:R-:W-:Y:S02]  /*11c70*/  F2FP.F16.F32.PACK_AB R9, RZ, R9 ;  /* 0x00000009ff09723e */ /* 0x000fe400000000ff */
[----:B------:R-:W-:Y:S01]  /*11c80*/  F2FP.F16.F32.PACK_AB R8, RZ, R3 ;  /* 0x00000003ff08723e */ /* 0x000fe200000000ff */
[----:B------:R-:W-:Y:S01]  /*11c90*/  FMUL R3, R230, R2 ;  /* 0x00000002e6037220 */ /* 0x000fe20000400000 */
[C---:B------:R-:W-:Y:S01]  /*11ca0*/  ISETP.GT.AND P0, PT, R0.reuse, 0x51, P2 ;  /* 0x000000510000780c */ /* 0x040fe20001704270 */
[----:B------:R1:W-:Y:S01]  /*11cb0*/  @P4 STG.E.U16 desc[UR36][R4.64+0xa0], R10 ;  /* 0x0000a00a04004986 */ /* 0x0003e2000c101524 */
[----:B------:R-:W-:Y:S02]  /*11cc0*/  ISETP.GT.AND P4, PT, R0, 0x58, P3 ;  /* 0x000000580000780c */ /* 0x000fe40001f84270 */
[----:B0-----:R-:W-:-:S02]  /*11cd0*/  PRMT R11, R9, 0x7610, R11 ;  /* 0x00007610090b7816 */ /* 0x001fc4000000000b */
[----:B------:R-:W-:Y:S01]  /*11ce0*/  F2FP.F16.F32.PACK_AB R9, RZ, R3 ;  /* 0x00000003ff09723e */ /* 0x000fe200000000ff */
[-C--:B------:R-:W-:Y:S01]  /*11cf0*/  FMUL R3, R228, R2.reuse ;  /* 0x00000002e4037220 */ /* 0x080fe20000400000 */
[----:B------:R-:W-:Y:S01]  /*11d00*/  PRMT R13, R8, 0x7610, R13 ;  /* 0x00007610080d7816 */ /* 0x000fe2000000000d */
[----:B------:R-:W-:Y:S01]  /*11d10*/  FMUL R8, R229, R2 ;  /* 0x00000002e5087220 */ /* 0x000fe20000400000 */
[----:B------:R-:W-:Y:S01]  /*11d20*/  @P5 STG.E.U16 desc[UR36][R4.64+0xa2], R12 ;  /* 0x0000a20c04005986 */ /* 0x000fe2000c101524 */
[----:B------:R-:W-:Y:S02]  /*11d30*/  ISETP.GT.AND P5, PT, R0, 0x59, P3 ;  /* 0x000000590000780c */ /* 0x000fe40001fa4270 */
[----:B------:R-:W-:Y:S01]  /*11d40*/  F2FP.F16.F32.PACK_AB R3, RZ, R3 ;  /* 0x00000003ff03723e */ /* 0x000fe200000000ff */
[----:B------:R0:W-:Y:S01]  /*11d50*/  @P1 STG.E.U16 desc[UR36][R6.64+0xa0], R11 ;  /* 0x0000a00b06001986 */ /* 0x0001e2000c101524 */
[----:B-1----:R-:W-:Y:S01]  /*11d60*/  F2FP.F16.F32.PACK_AB R10, RZ, R8 ;  /* 0x00000008ff0a723e */ /* 0x002fe200000000ff */
[----:B------:R-:W-:-:S02]  /*11d70*/  FMUL R8, R227, R2 ;  /* 0x00000002e3087220 */ /* 0x000fc40000400000 */
[----:B------:R-:W-:Y:S01]  /*11d80*/  @P0 STG.E.U16 desc[UR36][R6.64+0xa2], R13 ;  /* 0x0000a20d06000986 */ /* 0x000fe2000c101524 */
[C---:B------:R-:W-:Y:S02]  /*11d90*/  ISETP.GT.AND P0, PT, R0.reuse, 0x58, P2 ;  /* 0x000000580000780c */ /* 0x040fe40001704270 */
[C---:B------:R-:W-:Y:S01]  /*11da0*/  ISETP.GT.AND P1, PT, R0.reuse, 0x59, P2 ;  /* 0x000000590000780c */ /* 0x040fe20001724270 */
[----:B------:R1:W-:Y:S01]  /*11db0*/  @P4 STG.E.U16 desc[UR36][R4.64+0xb0], R9 ;  /* 0x0000b00904004986 */ /* 0x0003e2000c101524 */
[----:B------:R-:W-:Y:S02]  /*11dc0*/  ISETP.GT.AND P4, PT, R0, 0x60, P3 ;  /* 0x000000600000780c */ /* 0x000fe40001f84270 */
[----:B0-----:R-:W-:Y:S01]  /*11dd0*/  PRMT R11, R3, 0x7610, R11 ;  /* 0x00007610030b7816 */ /* 0x001fe2000000000b */
[----:B------:R-:W-:Y:S01]  /*11de0*/  FMUL R3, R226, R2 ;  /* 0x00000002e2037220 */ /* 0x000fe20000400000 */
[----:B------:R-:W-:Y:S01]  /*11df0*/  F2FP.F16.F32.PACK_AB R8, RZ, R8 ;  /* 0x00000008ff08723e */ /* 0x000fe200000000ff */
[----:B------:R0:W-:Y:S03]  /*11e00*/  @P5 STG.E.U16 desc[UR36][R4.64+0xb2], R10 ;  /* 0x0000b20a04005986 */ /* 0x0001e6000c101524 */
[----:B-1----:R-:W-:Y:S01]  /*11e10*/  F2FP.F16.F32.PACK_AB R9, RZ, R3 ;  /* 0x00000003ff09723e */ /* 0x002fe200000000ff */
[-C--:B------:R-:W-:Y:S01]  /*11e20*/  FMUL R3, R225, R2.reuse ;  /* 0x00000002e1037220 */ /* 0x080fe20000400000 */
[----:B------:R-:W-:Y:S01]  /*11e30*/  PRMT R12, R8, 0x7610, R12 ;  /* 0x00007610080c7816 */ /* 0x000fe2000000000c */
[----:B------:R-:W-:Y:S01]  /*11e40*/  FMUL R8, R224, R2 ;  /* 0x00000002e0087220 */ /* 0x000fe20000400000 */
[----:B------:R1:W-:Y:S01]  /*11e50*/  @P0 STG.E.U16 desc[UR36][R6.64+0xb0], R11 ;  /* 0x0000b00b06000986 */ /* 0x0003e2000c101524 */
[----:B0-----:R-:W-:-:S02]  /*11e60*/  PRMT R10, R9, 0x7610, R10 ;  /* 0x00007610090a7816 */ /* 0x001fc4000000000a */
[----:B------:R-:W-:Y:S01]  /*11e70*/  F2FP.F16.F32.PACK_AB R3, RZ, R3 ;  /* 0x00000003ff03723e */ /* 0x000fe200000000ff */
[----:B------:R0:W-:Y:S01]  /*11e80*/  @P1 STG.E.U16 desc[UR36][R6.64+0xb2], R12 ;  /* 0x0000b20c06001986 */ /* 0x0001e2000c101524 */
[C---:B------:R-:W-:Y:S01]  /*11e90*/  ISETP.GT.AND P5, PT, R0.reuse, 0x61, P3 ;  /* 0x000000610000780c */ /* 0x040fe20001fa4270 */
[-C--:B------:R-:W-:Y:S01]  /*11ea0*/  FMUL R9, R223, R2.reuse ;  /* 0x00000002df097220 */ /* 0x080fe20000400000 */
[C---:B------:R-:W-:Y:S01]  /*11eb0*/  ISETP.GT.AND P1, PT, R0.reuse, 0x60, P2 ;  /* 0x000000600000780c */ /* 0x040fe20001724270 */
[----:B------:R-:W-:Y:S01]  /*11ec0*/  @P4 STG.E.U16 desc[UR36][R4.64+0xc0], R10 ;  /* 0x0000c00a04004986 */ /* 0x000fe2000c101524 */
[----:B------:R-:W-:Y:S02]  /*11ed0*/  ISETP.GT.AND P4, PT, R0, 0x61, P2 ;  /* 0x000000610000780c */ /* 0x000fe40001784270 */
[----:B-1----:R-:W-:Y:S01]  /*11ee0*/  PRMT R11, R3, 0x7610, R11 ;  /* 0x00007610030b7816 */ /* 0x002fe2000000000b */
[----:B------:R-:W-:Y:S01]  /*11ef0*/  FMUL R3, R222, R2 ;  /* 0x00000002de037220 */ /* 0x000fe20000400000 */
[----:B------:R-:W-:-:S02]  /*11f00*/  F2FP.F16.F32.PACK_AB R8, RZ, R8 ;  /* 0x00000008ff08723e */ /* 0x000fc400000000ff */
[----:B------:R-:W-:Y:S02]  /*11f10*/  F2FP.F16.F32.PACK_AB R9, RZ, R9 ;  /* 0x00000009ff09723e */ /* 0x000fe400000000ff */
[----:B0-----:R-:W-:Y:S02]  /*11f20*/  PRMT R12, R8, 0x7610, R12 ;  /* 0x00007610080c7816 */ /* 0x001fe4000000000c */
[----:B------:R-:W-:Y:S01]  /*11f30*/  F2FP.F16.F32.PACK_AB R8, RZ, R3 ;  /* 0x00000003ff08723e */ /* 0x000fe200000000ff */
[-C--:B------:R-:W-:Y:S01]  /*11f40*/  FMUL R3, R221, R2.reuse ;  /* 0x00000002dd037220 */ /* 0x080fe20000400000 */
[----:B------:R-:W-:Y:S01]  /*11f50*/  PRMT R13, R9, 0x7610, R13 ;  /* 0x00007610090d7816 */ /* 0x000fe2000000000d */
[----:B------:R0:W-:Y:S01]  /*11f60*/  @P5 STG.E.U16 desc[UR36][R4.64+0xc2], R11 ;  /* 0x0000c20b04005986 */ /* 0x0001e2000c101524 */
[----:B------:R-:W-:Y:S02]  /*11f70*/  ISETP.GT.AND P0, PT, R0, 0x68, P3 ;  /* 0x000000680000780c */ /* 0x000fe40001f04270 */
[----:B------:R-:W-:Y:S01]  /*11f80*/  F2FP.F16.F32.PACK_AB R9, RZ, R3 ;  /* 0x00000003ff09723e */ /* 0x000fe200000000ff */
[----:B------:R1:W-:Y:S01]  /*11f90*/  @P1 STG.E.U16 desc[UR36][R6.64+0xc0], R12 ;  /* 0x0000c00c06001986 */ /* 0x0003e2000c101524 */
[----:B------:R-:W-:-:S03]  /*11fa0*/  FMUL R3, R219, R2 ;  /* 0x00000002db037220 */ /* 0x000fc60000400000 */
[----:B------:R-:W-:Y:S01]  /*11fb0*/  @P4 STG.E.U16 desc[UR36][R6.64+0xc2], R13 ;  /* 0x0000c20d06004986 */ /* 0x000fe2000c101524 */
[----:B------:R-:W-:Y:S02]  /*11fc0*/  ISETP.GT.AND P4, PT, R0, 0x69, P3 ;  /* 0x000000690000780c */ /* 0x000fe40001f84270 */
[----:B------:R-:W-:Y:S01]  /*11fd0*/  PRMT R14, R8, 0x7610, R14 ;  /* 0x00007610080e7816 */ /* 0x000fe2000000000e */
[-C--:B------:R-:W-:Y:S01]  /*11fe0*/  FMUL R8, R220, R2.reuse ;  /* 0x00000002dc087220 */ /* 0x080fe20000400000 */
[----:B------:R-:W-:Y:S02]  /*11ff0*/  F2FP.F16.F32.PACK_AB R3, RZ, R3 ;  /* 0x00000003ff03723e */ /* 0x000fe400000000ff */
[----:B------:R-:W-:Y:S01]  /*12000*/  ISETP.GT.AND P1, PT, R0, 0x68, P2 ;  /* 0x000000680000780c */ /* 0x000fe20001724270 */
[----:B------:R-:W-:Y:S01]  /*12010*/  @P0 STG.E.U16 desc[UR36][R4.64+0xd0], R14 ;  /* 0x0000d00e04000986 */ /* 0x000fe2000c101524 */
[----:B0-----:R-:W-:Y:S01]  /*12020*/  PRMT R11, R3, 0x7610, R11 ;  /* 0x00007610030b7816 */ /* 0x001fe2000000000b */
[----:B------:R-:W-:Y:S01]  /*12030*/  FMUL R3, R217, R2 ;  /* 0x00000002d9037220 */ /* 0x000fe20000400000 */
[----:B------:R-:W-:Y:S01]  /*12040*/  F2FP.F16.F32.PACK_AB R10, RZ, R8 ;  /* 0x00000008ff0a723e */ /* 0x000fe200000000ff */
[----:B------:R-:W-:Y:S01]  /*12050*/  FMUL R8, R218, R2 ;  /* 0x00000002da087220 */ /* 0x000fe20000400000 */
[C---:B------:R-:W-:Y:S01]  /*12060*/  ISETP.GT.AND P0, PT, R0.reuse, 0x69, P2 ;  /* 0x000000690000780c */ /* 0x040fe20001704270 */
[----:B------:R0:W-:Y:S01]  /*12070*/  @P4 STG.E.U16 desc[UR36][R4.64+0xd2], R9 ;  /* 0x0000d20904004986 */ /* 0x0001e2000c101524 */
[----:B------:R-:W-:-:S02]  /*12080*/  ISETP.GT.AND P5, PT, R0, 0x70, P3 ;  /* 0x000000700000780c */ /* 0x000fc40001fa4270 */
[----:B------:R-:W-:-:S04]  /*12090*/  F2FP.F16.F32.PACK_AB R8, RZ, R8 ;  /* 0x00000008ff08723e */ /* 0x000fc800000000ff */
[----:B-1----:R-:W-:Y:S02]  /*120a0*/  PRMT R12, R8, 0x7610, R12 ;  /* 0x00007610080c7816 */ /* 0x002fe4000000000c */
[----:B0-----:R-:W-:Y:S01]  /*120b0*/  F2FP.F16.F32.PACK_AB R9, RZ, R3 ;  /* 0x00000003ff09723e */ /* 0x001fe200000000ff */
[-C--:B------:R-:W-:Y:S01]  /*120c0*/  FMUL R3, R216, R2.reuse ;  /* 0x00000002d8037220 */ /* 0x080fe20000400000 */
[----:B------:R-:W-:Y:S01]  /*120d0*/  FMUL R8, R215, R2 ;  /* 0x00000002d7087220 */ /* 0x000fe20000400000 */
[----:B------:R0:W-:Y:S03]  /*120e0*/  @P1 STG.E.U16 desc[UR36][R6.64+0xd0], R10 ;  /* 0x0000d00a06001986 */ /* 0x0001e6000c101524 */
[----:B------:R-:W-:Y:S01]  /*120f0*/  F2FP.F16.F32.PACK_AB R3, RZ, R3 ;  /* 0x00000003ff03723e */ /* 0x000fe200000000ff */
[----:B------:R1:W-:Y:S01]  /*12100*/  @P0 STG.E.U16 desc[UR36][R6.64+0xd2], R11 ;  /* 0x0000d20b06000986 */ /* 0x0003e2000c101524 */
[----:B------:R-:W-:-:S02]  /*12110*/  ISETP.GT.AND P1, PT, R0, 0x70, P2 ;  /* 0x000000700000780c */ /* 0x000fc40001724270 */
[----:B------:R-:W-:Y:S01]  /*12120*/  F2FP.F16.F32.PACK_AB R8, RZ, R8 ;  /* 0x00000008ff08723e */ /* 0x000fe200000000ff */
[----:B------:R2:W-:Y:S01]  /*12130*/  @P5 STG.E.U16 desc[UR36][R4.64+0xe0], R12 ;  /* 0x0000e00c04005986 */ /* 0x0005e2000c101524 */
[----:B0-----:R-:W-:Y:S01]  /*12140*/  PRMT R10, R9, 0x7610, R10 ;  /* 0x00007610090a7816 */ /* 0x001fe2000000000a */
[-C--:B------:R-:W-:Y:S01]  /*12150*/  FMUL R9, R214, R2.reuse ;  /* 0x00000002d6097220 */ /* 0x080fe20000400000 */
[----:B-1----:R-:W-:Y:S01]  /*12160*/  PRMT R11, R3, 0x7610, R11 ;  /* 0x00007610030b7816 */ /* 0x002fe2000000000b */
[----:B------:R-:W-:-:S03]  /*12170*/  FMUL R3, R213, R2 ;  /* 0x00000002d5037220 */ /* 0x000fc60000400000 */
[----:B------:R-:W-:Y:S02]  /*12180*/  F2FP.F16.F32.PACK_AB R9, RZ, R9 ;  /* 0x00000009ff09723e */ /* 0x000fe400000000ff */
[----:B--2---:R-:W-:Y:S02]  /*12190*/  PRMT R12, R8, 0x7610, R12 ;  /* 0x00007610080c7816 */ /* 0x004fe4000000000c */
[----:B------:R-:W-:Y:S01]  /*121a0*/  F2FP.F16.F32.PACK_AB R8, RZ, R3 ;  /* 0x00000003ff08723e */ /* 0x000fe200000000ff */
[----:B------:R-:W-:Y:S01]  /*121b0*/  FMUL R3, R212, R2 ;  /* 0x00000002d4037220 */ /* 0x000fe20000400000 */
[C---:B------:R-:W-:Y:S02]  /*121c0*/  ISETP.GT.AND P4, PT, R0.reuse, 0x71, P2 ;  /* 0x000000710000780c */ /* 0x040fe40001784270 */
[----:B------:R-:W-:Y:S01]  /*121d0*/  ISETP.GT.AND P5, PT, R0, 0x78, P3 ;  /* 0x000000780000780c */ /* 0x000fe20001fa4270 */
[----:B------:R0:W-:Y:S01]  /*121e0*/  @P6 STG.E.U16 desc[UR36][R4.64+0xe2], R10 ;  /* 0x0000e20a04006986 */ /* 0x0001e2000c101524 */
[----:B------:R-:W-:-:S02]  /*121f0*/  PRMT R13, R9, 0x7610, R13 ;  /* 0x00007610090d7816 */ /* 0x000fc4000000000d */
[----:B------:R-:W-:Y:S01]  /*12200*/  F2FP.F16.F32.PACK_AB R9, RZ, R3 ;  /* 0x00000003ff09723e */ /* 0x000fe200000000ff */
[----:B------:R1:W-:Y:S01]  /*12210*/  @P1 STG.E.U16 desc[UR36][R6.64+0xe0], R11 ;  /* 0x0000e00b06001986 */ /* 0x0003e2000c101524 */
[----:B------:R-:W-:Y:S01]  /*12220*/  ISETP.GT.AND P0, PT, R0, 0x79, P3 ;  /* 0x000000790000780c */ /* 0x000fe20001f04270 */
[-C--:B------:R-:W-:Y:S01]  /*12230*/  FMUL R3, R210, R2.reuse ;  /* 0x00000002d2037220 */ /* 0x080fe20000400000 */
[----:B------:R-:W-:Y:S02]  /*12240*/  ISETP.GT.AND P1, PT, R0, 0x78, P2 ;  /* 0x000000780000780c */ /* 0x000fe40001724270 */
[----:B------:R-:W-:Y:S01]  /*12250*/  PRMT R14, R8, 0x7610, R14 ;  /* 0x00007610080e7816 */ /* 0x000fe2000000000e */
[----:B------:R-:W-:Y:S01]  /*12260*/  FMUL R8, R211, R2 ;  /* 0x00000002d3087220 */ /* 0x000fe20000400000 */
[----:B------:R-:W-:Y:S01]  /*12270*/  F2FP.F16.F32.PACK_AB R3, RZ, R3 ;  /* 0x00000003ff03723e */ /* 0x000fe200000000ff */
[----:B------:R2:W-:Y:S01]  /*12280*/  @P4 STG.E.U16 desc[UR36][R6.64+0xe2], R12 ;  /* 0x0000e20c06004986 */ /* 0x0005e2000c101524 */
[----:B------:R-:W-:-:S02]  /*12290*/  ISETP.GT.AND P4, PT, R0, 0x79, P2 ;  /* 0x000000790000780c */ /* 0x000fc40001784270 */
[----:B0-----:R-:W-:Y:S01]  /*122a0*/  F2FP.F16.F32.PACK_AB R10, RZ, R8 ;  /* 0x00000008ff0a723e */ /* 0x001fe200000000ff */
[----:B------:R-:W-:Y:S01]  /*122b0*/  @P5 STG.E.U16 desc[UR36][R4.64+0xf0], R13 ;  /* 0x0000f00d04005986 */ /* 0x000fe2000c101524 */
[----:B-1----:R-:W-:Y:S01]  /*122c0*/  PRMT R11, R3, 0x7610, R11 ;  /* 0x00007610030b7816 */ /* 0x002fe2000000000b */
[-C--:B------:R-:W-:Y:S01]  /*122d0*/  FMUL R3, R208, R2.reuse ;  /* 0x00000002d0037220 */ /* 0x080fe20000400000 */
[----:B------:R-:W-:Y:S01]  /*122e0*/  FMUL R8, R209, R2 ;  /* 0x00000002d1087220 */ /* 0x000fe20000400000 */
[C---:B------:R-:W-:Y:S01]  /*122f0*/  ISETP.GT.AND P5, PT, R0.reuse, 0x80, P3 ;  /* 0x000000800000780c */ /* 0x040fe20001fa4270 */
[----:B------:R-:W-:Y:S01]  /*12300*/  @P0 STG.E.U16 desc[UR36][R4.64+0xf2], R14 ;  /* 0x0000f20e04000986 */ /* 0x000fe2000c101524 */
[----:B------:R-:W-:-:S03]  /*12310*/  ISETP.GT.AND P6, PT, R0, 0x81, P3 ;  /* 0x000000810000780c */ /* 0x000fc60001fc4270 */
[----:B------:R0:W-:Y:S01]  /*12320*/  @P1 STG.E.U16 desc[UR36][R6.64+0xf0], R9 ;  /* 0x0000f00906001986 */ /* 0x0001e2000c101524 */
[----:B------:R-:W-:-:S04]  /*12330*/  F2FP.F16.F32.PACK_AB R8, RZ, R8 ;  /* 0x00000008ff08723e */ /* 0x000fc800000000ff */
[----:B--2---:R-:W-:Y:S01]  /*12340*/  PRMT R12, R8, 0x7610, R12 ;  /* 0x00007610080c7816 */ /* 0x004fe2000000000c */
[-C--:B------:R-:W-:Y:S01]  /*12350*/  FMUL R8, R206, R2.reuse ;  /* 0x00000002ce087220 */ /* 0x080fe20000400000 */
[----:B0-----:R-:W-:Y:S01]  /*12360*/  F2FP.F16.F32.PACK_AB R9, RZ, R3 ;  /* 0x00000003ff09723e */ /* 0x001fe200000000ff */
[----:B------:R-:W-:Y:S01]  /*12370*/  FMUL R3, R207, R2 ;  /* 0x00000002cf037220 */ /* 0x000fe20000400000 */
[----:B------:R0:W-:Y:S01]  /*12380*/  @P4 STG.E.U16 desc[UR36][R6.64+0xf2], R10 ;  /* 0x0000f20a06004986 */ /* 0x0001e2000c101524 */
[----:B------:R-:W-:-:S03]  /*12390*/  ISETP.GT.AND P0, PT, R0, 0x80, P2 ;  /* 0x000000800000780c */ /* 0x000fc60001704270 */
[----:B------:R-:W-:Y:S01]  /*123a0*/  F2FP.F16.F32.PACK_AB R3, RZ, R3 ;  /* 0x00000003ff03723e */ /* 0x000fe200000000ff */
[----:B------:R1:W-:Y:S01]  /*123b0*/  @P5 STG.E.U16 desc[UR36][R4.64+0x100], R11 ;  /* 0x0001000b04005986 */ /* 0x0003e2000c101524 */
[----:B------:R-:W-:Y:S02]  /*123c0*/  ISETP.GT.AND P1, PT, R0, 0x81, P2 ;  /* 0x000000810000780c */ /* 0x000fe40001724270 */
[----:B------:R-:W-:Y:S01]  /*123d0*/  F2FP.F16.F32.PACK_AB R8, RZ, R8 ;  /* 0x00000008ff08723e */ /* 0x000fe200000000ff */
[----:B------:R2:W-:Y:S01]  /*123e0*/  @P6 STG.E.U16 desc[UR36][R4.64+0x102], R12 ;  /* 0x0001020c04006986 */ /* 0x0005e2000c101524 */
[----:B0-----:R-:W-:Y:S01]  /*123f0*/  PRMT R10, R9, 0x7610, R10 ;  /* 0x00007610090a7816 */ /* 0x001fe2000000000a */
[-C--:B------:R-:W-:Y:S01]  /*12400*/  FMUL R9, R205, R2.reuse ;  /* 0x00000002cd097220 */ /* 0x080fe20000400000 */
[----:B-1----:R-:W-:Y:S01]  /*12410*/  PRMT R11, R3, 0x7610, R11 ;  /* 0x00007610030b7816 */ /* 0x002fe2000000000b */
[----:B------:R-:W-:Y:S01]  /*12420*/  FMUL R3, R204, R2 ;  /* 0x00000002cc037220 */ /* 0x000fe20000400000 */
[----:B------:R-:W-:-:S02]  /*12430*/  ISETP.GT.AND P4, PT, R0, 0x88, P3 ;  /* 0x000000880000780c */ /* 0x000fc40001f84270 */
[----:B--2---:R-:W-:Y:S02]  /*12440*/  PRMT R12, R8, 0x7610, R12 ;  /* 0x00007610080c7816 */ /* 0x004fe4000000000c */
[----:B------:R-:W-:Y:S01]  /*12450*/  F2FP.F16.F32.PACK_AB R8, RZ, R3 ;  /* 0x00000003ff08723e */ /* 0x000fe200000000ff */
[-C--:B------:R-:W-:Y:S01]  /*12460*/  FMUL R3, R203, R2.reuse ;  /* 0x00000002cb037220 */ /* 0x080fe20000400000 */
[----:B------:R-:W-:Y:S02]  /*12470*/  F2FP.F16.F32.PACK_AB R9, RZ, R9 ;  /* 0x00000009ff09723e */ /* 0x000fe400000000ff */
[C---:B------:R-:W-:Y:S01]  /*12480*/  ISETP.GT.AND P5, PT, R0.reuse, 0x89, P3 ;  /* 0x000000890000780c */ /* 0x040fe20001fa4270 */
[----:B------:R0:W-:Y:S01]  /*12490*/  @P0 STG.E.U16 desc[UR36][R6.64+0x100], R10 ;  /* 0x0001000a06000986 */ /* 0x0001e2000c101524 */
[----:B------:R-:W-:Y:S02]  /*124a0*/  PRMT R13, R9, 0x7610, R13 ;  /* 0x00007610090d7816 */ /* 0x000fe4000000000d */
[----:B------:R-:W-:Y:S01]  /*124b0*/  F2FP.F16.F32.PACK_AB R9, RZ, R3 ;  /* 0x00000003ff09723e */ /* 0x000fe200000000ff */
[----:B------:R1:W-:Y:S01]  /*124c0*/  @P1 STG.E.U16 desc[UR36][R6.64+0x102], R11 ;  /* 0x0001020b06001986 */ /* 0x0003e2000c101524 */
[C---:B------:R-:W-:Y:S01]  /*124d0*/  ISETP.GT.AND P0, PT, R0.reuse, 0x88, P2 ;  /* 0x000000880000780c */ /* 0x040fe20001704270 */
[----:B------:R-:W-:Y:S01]  /*124e0*/  FMUL R3, R201, R2 ;  /* 0x00000002c9037220 */ /* 0x000fe20000400000 */
[----:B------:R-:W-:-:S02]  /*124f0*/  ISETP.GT.AND P1, PT, R0, 0x89, P2 ;  /* 0x000000890000780c */ /* 0x000fc40001724270 */
[----:B------:R-:W-:Y:S01]  /*12500*/  PRMT R14, R8, 0x7610, R14 ;  /* 0x00007610080e7816 */ /* 0x000fe2000000000e */
[----:B------:R-:W-:Y:S01]  /*12510*/  FMUL R8, R202, R2 ;  /* 0x00000002ca087220 */ /* 0x000fe20000400000 */
[----:B------:R-:W-:Y:S01]  /*12520*/  F2FP.F16.F32.PACK_AB R3, RZ, R3 ;  /* 0x00000003ff03723e */ /* 0x000fe200000000ff */
[----:B------:R2:W-:Y:S01]  /*12530*/  @P4 STG.E.U16 desc[UR36][R4.64+0x110], R12 ;  /* 0x0001100c04004986 */ /* 0x0005e2000c101524 */
[----:B------:R-:W-:Y:S02]  /*12540*/  ISETP.GT.AND P4, PT, R0, 0x90, P3 ;  /* 0x000000900000780c */ /* 0x000fe40001f84270 */
        /* <DEDUP_REMOVED lines=9> */
[----:B------:R-:W-:Y:S02]  /*125e0*/  F2FP.F16.F32.PACK_AB R8, RZ, R8 ;  /* 0x00000008ff08723e */ /* 0x000fe400000000ff */
[----:B------:R-:W-:Y:S01]  /*125f0*/  ISETP.GT.AND P1, PT, R0, 0x91, P2 ;  /* 0x000000910000780c */ /* 0x000fe20001724270 */
[----:B------:R1:W-:Y:S01]  /*12600*/  @P4 STG.E.U16 desc[UR36][R4.64+0x120], R10 ;  /* 0x0001200a04004986 */ /* 0x0003e2000c101524 */
[----:B--2---:R-:W-:Y:S01]  /*12610*/  PRMT R12, R8, 0x7610, R12 ;  /* 0x00007610080c7816 */ /* 0x004fe2000000000c */
[-C--:B------:R-:W-:Y:S01]  /*12620*/  FMUL R8, R197, R2.reuse ;  /* 0x00000002c5087220 */ /* 0x080fe20000400000 */
[----:B0-----:R-:W-:Y:S01]  /*12630*/  F2FP.F16.F32.PACK_AB R9, RZ, R3 ;  /* 0x00000003ff09723e */ /* 0x001fe200000000ff */
[----:B------:R-:W-:Y:S01]  /*12640*/  FMUL R3, R198, R2 ;  /* 0x00000002c6037220 */ /* 0x000fe20000400000 */
[----:B------:R-:W-:Y:S01]  /*12650*/  ISETP.GT.AND P4, PT, R0, 0x98, P3 ;  /* 0x000000980000780c */ /* 0x000fe20001f84270 */
[----:B------:R0:W-:Y:S03]  /*12660*/  @P5 STG.E.U16 desc[UR36][R4.64+0x122], R11 ;  /* 0x0001220b04005986 */ /* 0x0001e6000c101524 */
[----:B------:R-:W-:-:S02]  /*12670*/  F2FP.F16.F32.PACK_AB R3, RZ, R3 ;  /* 0x00000003ff03723e */ /* 0x000fc400000000ff */
[----:B-1----:R-:W-:Y:S01]  /*12680*/  PRMT R10, R9, 0x7610, R10 ;  /* 0x00007610090a7816 */ /* 0x002fe2000000000a */
[----:B------:R-:W-:Y:S01]  /*12690*/  FMUL R9, R196, R2 ;  /* 0x00000002c4097220 */ /* 0x000fe20000400000 */
[----:B------:R-:W-:Y:S01]  /*126a0*/  F2FP.F16.F32.PACK_AB R8, RZ, R8 ;  /* 0x00000008ff08723e */ /* 0x000fe200000000ff */
[----:B------:R1:W-:Y:S01]  /*126b0*/  @P0 STG.E.U16 desc[UR36][R6.64+0x120], R12 ;  /* 0x0001200c06000986 */ /* 0x0003e2000c101524 */
[----:B0-----:R-:W-:Y:S01]  /*126c0*/  PRMT R11, R3, 0x7610, R11 ;  /* 0x00007610030b7816 */ /* 0x001fe2000000000b */
[----:B------:R-:W-:Y:S01]  /*126d0*/  FMUL R3, R195, R2 ;  /* 0x00000002c3037220 */ /* 0x000fe20000400000 */
[C---:B------:R-:W-:Y:S01]  /*126e0*/  ISETP.GT.AND P5, PT, R0.reuse, 0x99, P3 ;  /* 0x000000990000780c */ /* 0x040fe20001fa4270 */
[----:B------:R0:W-:Y:S01]  /*126f0*/  @P1 STG.E.U16 desc[UR36][R6.64+0x122], R10 ;  /* 0x0001220a06001986 */ /* 0x0001e2000c101524 */
[----:B------:R-:W-:Y:S02]  /*12700*/  ISETP.GT.AND P1, PT, R0, 0x98, P2 ;  /* 0x000000980000780c */ /* 0x000fe40001724270 */
[----:B------:R-:W-:-:S02]  /*12710*/  F2FP.F16.F32.PACK_AB R9, RZ, R9 ;  /* 0x00000009ff09723e */ /* 0x000fc400000000ff */
[----:B-1----:R-:W-:Y:S02]  /*12720*/  PRMT R12, R8, 0x7610, R12 ;  /* 0x00007610080c7816 */ /* 0x002fe4000000000c */
[----:B------:R-:W-:Y:S01]  /*12730*/  F2FP.F16.F32.PACK_AB R8, RZ, R3 ;  /* 0x00000003ff08723e */ /* 0x000fe200000000ff */
[-C--:B------:R-:W-:Y:S01]  /*12740*/  FMUL R3, R194, R2.reuse ;  /* 0x00000002c2037220 */ /* 0x080fe20000400000 */
[C---:B------:R-:W-:Y:S01]  /*12750*/  ISETP.GT.AND P0, PT, R0.reuse, 0x99, P2 ;  /* 0x000000990000780c */ /* 0x040fe20001704270 */
[----:B------:R1:W-:Y:S01]  /*12760*/  @P4 STG.E.U16 desc[UR36][R4.64+0x130], R11 ;  /* 0x0001300b04004986 */ /* 0x0003e2000c101524 */
[----:B------:R-:W-:Y:S02]  /*12770*/  ISETP.GT.AND P4, PT, R0, 0xa0, P3 ;  /* 0x000000a00000780c */ /* 0x000fe40001f84270 */
[----:B------:R-:W-:Y:S02]  /*12780*/  PRMT R13, R9, 0x7610, R13 ;  /* 0x00007610090d7816 */ /* 0x000fe4000000000d */
[----:B------:R-:W-:Y:S01]  /*12790*/  F2FP.F16.F32.PACK_AB R9, RZ, R3 ;  /* 0x00000003ff09723e */ /* 0x000fe200000000ff */
[-C--:B------:R-:W-:Y:S01]  /*127a0*/  FMUL R3, R192, R2.reuse ;  /* 0x00000002c0037220 */ /* 0x080fe20000400000 */
[----:B------:R-:W-:Y:S01]  /*127b0*/  PRMT R14, R8, 0x7610, R14 ;  /* 0x00007610080e7816 */ /* 0x000fe2000000000e */
[----:B------:R-:W-:Y:S01]  /*127c0*/  FMUL R8, R193, R2 ;  /* 0x00000002c1087220 */ /* 0x000fe20000400000 */
[----:B------:R2:W-:Y:S01]  /*127d0*/  @P5 STG.E.U16 desc[UR36][R4.64+0x132], R12 ;  /* 0x0001320c04005986 */ /* 0x0005e2000c101524 */
[----:B------:R-:W-:-:S02]  /*127e0*/  ISETP.GT.AND P5, PT, R0, 0xa1, P3 ;  /* 0x000000a10000780c */ /* 0x000fc40001fa4270 */
[----:B------:R-:W-:Y:S01]  /*127f0*/  F2FP.F16.F32.PACK_AB R3, RZ, R3 ;  /* 0x00000003ff03723e */ /* 0x000fe200000000ff */
[----:B------:R-:W-:Y:S01]  /*12800*/  @P1 STG.E.U16 desc[UR36][R6.64+0x130], R13 ;  /* 0x0001300d06001986 */ /* 0x000fe2000c101524 */
[----:B0-----:R-:W-:Y:S01]  /*12810*/  F2FP.F16.F32.PACK_AB R10, RZ, R8 ;  /* 0x00000008ff0a723e */ /* 0x001fe200000000ff */
[-C--:B------:R-:W-:Y:S01]  /*12820*/  FMUL R8, R191, R2.reuse ;  /* 0x00000002bf087220 */ /* 0x080fe20000400000 */
[----:B-1----:R-:W-:Y:S01]  /*12830*/  PRMT R11, R3, 0x7610, R11 ;  /* 0x00007610030b7816 */ /* 0x002fe2000000000b */
[----:B------:R-:W-:Y:S01]  /*12840*/  @P0 STG.E.U16 desc[UR36][R6.64+0x132], R14 ;  /* 0x0001320e06000986 */ /* 0x000fe2000c101524 */
[----:B------:R-:W-:Y:S01]  /*12850*/  ISETP.GT.AND P0, PT, R0, 0xa0, P2 ;  /* 0x000000a00000780c */ /* 0x000fe20001704270 */
[----:B------:R-:W-:Y:S01]  /*12860*/  FMUL R3, R190, R2 ;  /* 0x00000002be037220 */ /* 0x000fe20000400000 */
[C---:B------:R-:W-:Y:S01]  /*12870*/  ISETP.GT.AND P1, PT, R0.reuse, 0xa1, P2 ;  /* 0x000000a10000780c */ /* 0x040fe20001724270 */
[----:B------:R0:W-:Y:S01]  /*12880*/  @P4 STG.E.U16 desc[UR36][R4.64+0x140], R9 ;  /* 0x0001400904004986 */ /* 0x0001e2000c101524 */
[----:B------:R-:W-:-:S02]  /*12890*/  ISETP.GT.AND P4, PT, R0, 0xa8, P3 ;  /* 0x000000a80000780c */ /* 0x000fc40001f84270 */
[----:B------:R-:W-:Y:S01]  /*128a0*/  F2FP.F16.F32.PACK_AB R8, RZ, R8 ;  /* 0x00000008ff08723e */ /* 0x000fe200000000ff */
[----:B------:R1:W-:Y:S03]  /*128b0*/  @P5 STG.E.U16 desc[UR36][R4.64+0x142], R10 ;  /* 0x0001420a04005986 */ /* 0x0003e6000c101524 */
[----:B--2---:R-:W-:Y:S02]  /*128c0*/  PRMT R12, R8, 0x7610, R12 ;  /* 0x00007610080c7816 */ /* 0x004fe4000000000c */
[----:B0-----:R-:W-:Y:S01]  /*128d0*/  F2FP.F16.F32.PACK_AB R9, RZ, R3 ;  /* 0x00000003ff09723e */ /* 0x001fe200000000ff */
[-C--:B------:R-:W-:Y:S01]  /*128e0*/  FMUL R3, R189, R2.reuse ;  /* 0x00000002bd037220 */ /* 0x080fe20000400000 */
[-C--:B------:R-:W-:Y:S02]  /*128f0*/  FMUL R8, R188, R2.reuse ;  /* 0x00000002bc087220 */ /* 0x080fe40000400000 */
[----:B-1----:R-:W-:Y:S01]  /*12900*/  PRMT R10, R9, 0x7610, R10 ;  /* 0x00007610090a7816 */ /* 0x002fe2000000000a */
[----:B------:R0:W-:Y:S01]  /*12910*/  @P0 STG.E.U16 desc[UR36][R6.64+0x140], R11 ;  /* 0x0001400b06000986 */ /* 0x0001e2000c101524 */
[----:B------:R-:W-:Y:S01]  /*12920*/  F2FP.F16.F32.PACK_AB R3, RZ, R3 ;  /* 0x00000003ff03723e */ /* 0x000fe200000000ff */
[----:B------:R-:W-:Y:S01]  /*12930*/  FMUL R9, R187, R2 ;  /* 0x00000002bb097220 */ /* 0x000fe20000400000 */
[C---:B------:R-:W-:Y:S01]  /*12940*/  ISETP.GT.AND P5, PT, R0.reuse, 0xa9, P3 ;  /* 0x000000a90000780c */ /* 0x040fe20001fa4270 */
[----:B------:R1:W-:Y:S01]  /*12950*/  @P1 STG.E.U16 desc[UR36][R6.64+0x142], R12 ;  /* 0x0001420c06001986 */ /* 0x0003e2000c101524 */
[----:B------:R-:W-:-:S03]  /*12960*/  ISETP.GT.AND P1, PT, R0, 0xa8, P2 ;  /* 0x000000a80000780c */ /* 0x000fc60001724270 */
[----:B------:R-:W-:Y:S01]  /*12970*/  @P4 STG.E.U16 desc[UR36][R4.64+0x150], R10 ;  /* 0x0001500a04004986 */ /* 0x000fe2000c101524 */
[----:B------:R-:W-:Y:S02]  /*12980*/  ISETP.GT.AND P4, PT, R0, 0xa9, P2 ;  /* 0x000000a90000780c */ /* 0x000fe40001784270 */
[----:B------:R-:W-:Y:S02]  /*12990*/  F2FP.F16.F32.PACK_AB R8, RZ, R8 ;  /* 0x00000008ff08723e */ /* 0x000fe400000000ff */
[----:B0-----:R-:W-:Y:S01]  /*129a0*/  PRMT R11, R3, 0x7610, R11 ;  /* 0x00007610030b7816 */ /* 0x001fe2000000000b */
[-C--:B------:R-:W-:Y:S01]  /*129b0*/  FMUL R3, R186, R2.reuse ;  /* 0x00000002ba037220 */ /* 0x080fe20000400000 */
[----:B------:R-:W-:Y:S02]  /*129c0*/  F2FP.F16.F32.PACK_AB R9, RZ, R9 ;  /* 0x00000009ff09723e */ /* 0x000fe400000000ff */
[----:B-1----:R-:W-:Y:S02]  /*129d0*/  PRMT R12, R8, 0x7610, R12 ;  /* 0x00007610080c7816 */ /* 0x002fe4000000000c */
[----:B------:R-:W-:Y:S01]  /*129e0*/  F2FP.F16.F32.PACK_AB R8, RZ, R3 ;  /* 0x00000003ff08723e */ /* 0x000fe200000000ff */
[----:B------:R-:W-:Y:S01]  /*129f0*/  FMUL R3, R185, R2 ;  /* 0x00000002b9037220 */ /* 0x000fe20000400000 */
[----:B------:R-:W-:Y:S01]  /*12a00*/  PRMT R13, R9, 0x7610, R13 ;  /* 0x00007610090d7816 */ /* 0x000fe2000000000d */
[----:B------:R0:W-:Y:S01]  /*12a10*/  @P5 STG.E.U16 desc[UR36][R4.64+0x152], R11 ;  /* 0x0001520b04005986 */ /* 0x0001e2000c101524 */
[----:B------:R-:W-:-:S02]  /*12a20*/  ISETP.GT.AND P0, PT, R0, 0xb0, P3 ;  /* 0x000000b00000780c */ /* 0x000fc40001f04270 */
        /* <DEDUP_REMOVED lines=26> */
[----:B------:R-:W-:Y:S02]  /*12bd0*/  ISETP.GT.AND P1, PT, R0, 0xb8, P2 ;  /* 0x000000b80000780c */ /* 0x000fe40001724270 */
[----:B------:R-:W-:Y:S02]  /*12be0*/  F2FP.F16.F32.PACK_AB R8, RZ, R8 ;  /* 0x00000008ff08723e */ /* 0x000fe400000000ff */
[----:B0-----:R-:W-:Y:S01]  /*12bf0*/  PRMT R10, R9, 0x7610, R10 ;  /* 0x00007610090a7816 */ /* 0x001fe2000000000a */
[-C--:B------:R-:W-:Y:S01]  /*12c00*/  FMUL R9, R178, R2.reuse ;  /* 0x00000002b2097220 */ /* 0x080fe20000400000 */
[----:B-1----:R-:W-:Y:S01]  /*12c10*/  PRMT R11, R3, 0x7610, R11 ;  /* 0x00007610030b7816 */ /* 0x002fe2000000000b */
[----:B------:R-:W-:Y:S01]  /*12c20*/  FMUL R3, R177, R2 ;  /* 0x00000002b1037220 */ /* 0x000fe20000400000 */
[----:B------:R0:W-:Y:S02]  /*12c30*/  @P5 STG.E.U16 desc[UR36][R4.64+0x170], R12 ;  /* 0x0001700c04005986 */ /* 0x0001e4000c101524 */
[----:B------:R-:W-:-:S02]  /*12c40*/  F2FP.F16.F32.PACK_AB R9, RZ, R9 ;  /* 0x00000009ff09723e */ /* 0x000fc400000000ff */
[C---:B------:R-:W-:Y:S02]  /*12c50*/  ISETP.GT.AND P4, PT, R0.reuse, 0xb9, P2 ;  /* 0x000000b90000780c */ /* 0x040fe40001784270 */
[----:B------:R-:W-:Y:S02]  /*12c60*/  ISETP.GT.AND P5, PT, R0, 0xc0, P3 ;  /* 0x000000c00000780c */ /* 0x000fe40001fa4270 */
[----:B0-----:R-:W-:Y:S02]  /*12c70*/  PRMT R12, R8, 0x7610, R12 ;  /* 0x00007610080c7816 */ /* 0x001fe4000000000c */
[----:B------:R-:W-:Y:S01]  /*12c80*/  F2FP.F16.F32.PACK_AB R8, RZ, R3 ;  /* 0x00000003ff08723e */ /* 0x000fe200000000ff */
[----:B------:R-:W-:Y:S01]  /*12c90*/  FMUL R3, R176, R2 ;  /* 0x00000002b0037220 */ /* 0x000fe20000400000 */
[----:B------:R-:W-:Y:S01]  /*12ca0*/  PRMT R13, R9, 0x7610, R13 ;  /* 0x00007610090d7816 */ /* 0x000fe2000000000d */
[----:B------:R0:W-:Y:S01]  /*12cb0*/  @P6 STG.E.U16 desc[UR36][R4.64+0x172], R10 ;  /* 0x0001720a04006986 */ /* 0x0001e2000c101524 */
[----:B------:R-:W-:-:S02]  /*12cc0*/  ISETP.GT.AND P0, PT, R0, 0xc1, P3 ;  /* 0x000000c10000780c */ /* 0x000fc40001f04270 */
[----:B------:R-:W-:Y:S01]  /*12cd0*/  F2FP.F16.F32.PACK_AB R9, RZ, R3 ;  /* 0x00000003ff09723e */ /* 0x000fe200000000ff */
[----:B------:R1:W-:Y:S01]  /*12ce0*/  @P1 STG.E.U16 desc[UR36][R6.64+0x170], R11 ;  /* 0x0001700b06001986 */ /* 0x0003e2000c101524 */
[-C--:B------:R-:W-:Y:S01]  /*12cf0*/  FMUL R3, R174, R2.reuse ;  /* 0x00000002ae037220 */ /* 0x080fe20000400000 */
[----:B------:R-:W-:Y:S02]  /*12d00*/  ISETP.GT.AND P1, PT, R0, 0xc0, P2 ;  /* 0x000000c00000780c */ /* 0x000fe40001724270 */
        /* <DEDUP_REMOVED lines=40> */
[C---:B------:R-:W-:Y:S01]  /*12f90*/  ISETP.GT.AND P0, PT, R0.reuse, 0xd0, P2 ;  /* 0x000000d00000780c */ /* 0x040fe20001704270 */
        /* <DEDUP_REMOVED lines=11> */
[----:B------:R-:W-:Y:S01]  /*13050*/  ISETP.GT.AND P5, PT, R0, 0xd9, P3 ;  /* 0x000000d90000780c */ /* 0x000fe20001fa4270 */
[----:B------:R-:W-:Y:S01]  /*13060*/  FMUL R8, R164, R2 ;  /* 0x00000002a4087220 */ /* 0x000fe20000400000 */
[----:B------:R-:W-:Y:S01]  /*13070*/  @P0 STG.E.U16 desc[UR36][R6.64+0x1a0], R14 ;  /* 0x0001a00e06000986 */ /* 0x000fe2000c101524 */
[----:B------:R-:W-:-:S03]  /*13080*/  ISETP.GT.AND P0, PT, R0, 0xd8, P2 ;  /* 0x000000d80000780c */ /* 0x000fc60001704270 */
[----:B------:R0:W-:Y:S01]  /*13090*/  @P1 STG.E.U16 desc[UR36][R6.64+0x1a2], R9 ;  /* 0x0001a20906001986 */ /* 0x0001e2000c101524 */
[----:B------:R-:W-:Y:S02]  /*130a0*/  F2FP.F16.F32.PACK_AB R8, RZ, R8 ;  /* 0x00000008ff08723e */ /* 0x000fe400000000ff */
[----:B------:R-:W-:Y:S02]  /*130b0*/  ISETP.GT.AND P1, PT, R0, 0xd9, P2 ;  /* 0x000000d90000780c */ /* 0x000fe40001724270 */
        /* <DEDUP_REMOVED lines=16> */
[----:B------:R1:W-:Y:S01]  /*131c0*/  @P1 STG.E.U16 desc[UR36][R6.64+0x1b2], R10 ;  /* 0x0001b20a06001986 */ /* 0x0003e2000c101524 */
[C---:B------:R-:W-:Y:S02]  /*131d0*/  ISETP.GT.AND P1, PT, R0.reuse, 0xe0, P2 ;  /* 0x000000e00000780c */ /* 0x040fe40001724270 */
[----:B------:R-:W-:Y:S02]  /*131e0*/  ISETP.GT.AND P0, PT, R0, 0xe1, P2 ;  /* 0x000000e10000780c */ /* 0x000fe40001704270 */
[----:B0-----:R-:W-:Y:S02]  /*131f0*/  PRMT R12, R8, 0x7610, R12 ;  /* 0x00007610080c7816 */ /* 0x001fe4000000000c */
[----:B------:R-:W-:Y:S01]  /*13200*/  F2FP.F16.F32.PACK_AB R8, RZ, R3 ;  /* 0x00000003ff08723e */ /* 0x000fe200000000ff */
[----:B------:R-:W-:Y:S01]  /*13210*/  FMUL R3, R157, R2 ;  /* 0x000000029d037220 */ /* 0x000fe20000400000 */
[----:B------:R0:W-:Y:S01]  /*13220*/  @P4 STG.E.U16 desc[UR36][R4.64+0x1c0], R11 ;  /* 0x0001c00b04004986 */ /* 0x0001e2000c101524 */
[----:B-1----:R-:W-:-:S02]  /*13230*/  PRMT R10, R9, 0x7610, R10 ;  /* 0x00007610090a7816 */ /* 0x002fc4000000000a */
[----:B------:R-:W-:Y:S01]  /*13240*/  PRMT R13, R8, 0x7610, R13 ;  /* 0x00007610080d7816 */ /* 0x000fe2000000000d */
[----:B------:R-:W-:Y:S01]  /*13250*/  @P5 STG.E.U16 desc[UR36][R4.64+0x1c2], R12 ;  /* 0x0001c20c04005986 */ /* 0x000fe2000c101524 */
[-C--:B------:R-:W-:Y:S01]  /*13260*/  FMUL R8, R156, R2.reuse ;  /* 0x000000029c087220 */ /* 0x080fe20000400000 */
[C---:B------:R-:W-:Y:S02]  /*13270*/  ISETP.GT.AND P4, PT, R0.reuse, 0xe8, P3 ;  /* 0x000000e80000780c */ /* 0x040fe40001f84270 */
[----:B------:R-:W-:Y:S01]  /*13280*/  F2FP.F16.F32.PACK_AB R9, RZ, R3 ;  /* 0x00000003ff09723e */ /* 0x000fe200000000ff */
[----:B------:R-:W-:Y:S01]  /*13290*/  FMUL R3, R155, R2 ;  /* 0x000000029b037220 */ /* 0x000fe20000400000 */
[C---:B------:R-:W-:Y:S02]  /*132a0*/  ISETP.GT.AND P5, PT, R0.reuse, 0xe9, P3 ;  /* 0x000000e90000780c */ /* 0x040fe40001fa4270 */
[----:B------:R-:W-:Y:S02]  /*132b0*/  ISETP.GT.AND P6, PT, R0, 0xe8, P2 ;  /* 0x000000e80000780c */ /* 0x000fe400017c4270 */
[----:B------:R-:W-:Y:S01]  /*132c0*/  F2FP.F16.F32.PACK_AB R8, RZ, R8 ;  /* 0x00000008ff08723e */ /* 0x000fe200000000ff */
[----:B------:R1:W-:Y:S01]  /*132d0*/  @P1 STG.E.U16 desc[UR36][R6.64+0x1c0], R10 ;  /* 0x0001c00a06001986 */ /* 0x0003e2000c101524 */
[----:B------:R-:W-:-:S02]  /*132e0*/  F2FP.F16.F32.PACK_AB R3, RZ, R3 ;  /* 0x00000003ff03723e */ /* 0x000fc400000000ff */
[C---:B------:R-:W-:Y:S01]  /*132f0*/  ISETP.GT.AND P1, PT, R17.reuse, 0x80, PT ;  /* 0x000000801100780c */ /* 0x040fe20003f24270 */
[----:B------:R2:W-:Y:S01]  /*13300*/  @P0 STG.E.U16 desc[UR36][R6.64+0x1c2], R13 ;  /* 0x0001c20d06000986 */ /* 0x0005e2000c101524 */
[----:B------:R-:W-:Y:S02]  /*13310*/  ISETP.GT.AND P0, PT, R17, 0x88, PT ;  /* 0x000000881100780c */ /* 0x000fe40003f04270 */
[----:B0-----:R-:W-:Y:S02]  /*13320*/  PRMT R11, R8, 0x7610, R11 ;  /* 0x00007610080b7816 */ /* 0x001fe4000000000b */
[----:B------:R-:W-:Y:S02]  /*13330*/  PRMT R17, R3, 0x7610, R17 ;  /* 0x0000761003117816 */ /* 0x000fe40000000011 */
[----:B-1----:R-:W-:Y:S01]  /*13340*/  PRMT R10, R9, 0x7610, R10 ;  /* 0x00007610090a7816 */ /* 0x002fe2000000000a */
[----:B------:R-:W-:-:S04]  /*13350*/  FMUL R3, R154, R2 ;  /* 0x000000029a037220 */ /* 0x000fc80000400000 */
[----:B------:R-:W-:Y:S01]  /*13360*/  @P4 STG.E.U16 desc[UR36][R4.64+0x1d0], R10 ;  /* 0x0001d00a04004986 */ /* 0x000fe2000c101524 */
[----:B------:R-:W-:-:S03]  /*13370*/  ISETP.GT.AND P4, PT, R0, 0xe9, P2 ;  /* 0x000000e90000780c */ /* 0x000fc60001784270 */
[----:B------:R0:W-:Y:S01]  /*13380*/  @P5 STG.E.U16 desc[UR36][R4.64+0x1d2], R11 ;  /* 0x0001d20b04005986 */ /* 0x0001e2000c101524 */
[----:B------:R-:W-:-:S03]  /*13390*/  ISETP.GT.AND P5, PT, R0, 0xf0, P3 ;  /* 0x000000f00000780c */ /* 0x000fc60001fa4270 */
[----:B------:R-:W-:Y:S01]  /*133a0*/  @P6 STG.E.U16 desc[UR36][R6.64+0x1d0], R17 ;  /* 0x0001d01106006986 */ /* 0x000fe2000c101524 */
[----:B------:R-:W-:Y:S01]  /*133b0*/  ISETP.GT.AND P6, PT, R0, 0xf1, P3 ;  /* 0x000000f10000780c */ /* 0x000fe20001fc4270 */
[-C--:B------:R-:W-:Y:S01]  /*133c0*/  FMUL R8, R153, R2.reuse ;  /* 0x0000000299087220 */ /* 0x080fe20000400000 */
[----:B------:R-:W-:Y:S01]  /*133d0*/  FMUL R9, R152, R2 ;  /* 0x0000000298097220 */ /* 0x000fe20000400000 */
[----:B--2---:R-:W-:-:S03]  /*133e0*/  F2FP.F16.F32.PACK_AB R13, RZ, R3 ;  /* 0x00000003ff0d723e */ /* 0x004fc600000000ff */
[----:B------:R-:W-:Y:S02]  /*133f0*/  F2FP.F16.F32.PACK_AB R14, RZ, R8 ;  /* 0x00000008ff0e723e */ /* 0x000fe400000000ff */
[----:B------:R-:W-:Y:S01]  /*13400*/  F2FP.F16.F32.PACK_AB R15, RZ, R9 ;  /* 0x00000009ff0f723e */ /* 0x000fe200000000ff */
[----:B------:R-:W-:Y:S01]  /*13410*/  @P4 STG.E.U16 desc[UR36][R6.64+0x1d2], R13 ;  /* 0x0001d20d06004986 */ /* 0x000fe2000c101524 */
[----:B------:R-:W-:-:S03]  /*13420*/  ISETP.GT.AND P4, PT, R0, 0xf1, P2 ;  /* 0x000000f10000780c */ /* 0x000fc60001784270 */
[----:B------:R-:W-:Y:S04]  /*13430*/  @P5 STG.E.U16 desc[UR36][R4.64+0x1e0], R14 ;  /* 0x0001e00e04005986 */ /* 0x000fe8000c101524 */
[----:B------:R-:W-:Y:S01]  /*13440*/  @P6 STG.E.U16 desc[UR36][R4.64+0x1e2], R15 ;  /* 0x0001e20f04006986 */ /* 0x000fe2000c101524 */
[----:B------:R-:W-:Y:S01]  /*13450*/  ISETP.GT.AND P6, PT, R0, 0xf0, P2 ;  /* 0x000000f00000780c */ /* 0x000fe200017c4270 */
[-C--:B0-----:R-:W-:Y:S01]  /*13460*/  FMUL R11, R23, R2.reuse ;  /* 0x00000002170b7220 */ /* 0x081fe20000400000 */
[----:B------:R-:W-:-:S04]  /*13470*/  FMUL R12, R22, R2 ;  /* 0x00000002160c7220 */ /* 0x000fc80000400000 */
[----:B------:R-:W-:Y:S02]  /*13480*/  F2FP.F16.F32.PACK_AB R11, RZ, R11 ;  /* 0x0000000bff0b723e */ /* 0x000fe400000000ff */
[----:B------:R-:W-:Y:S02]  /*13490*/  F2FP.F16.F32.PACK_AB R12, RZ, R12 ;  /* 0x0000000cff0c723e */ /* 0x000fe400000000ff */
[C---:B------:R-:W-:Y:S02]  /*134a0*/  ISETP.GT.AND P5, PT, R0.reuse, 0xf8, P3 ;  /* 0x000000f80000780c */ /* 0x040fe40001fa4270 */
[----:B------:R-:W-:Y:S01]  /*134b0*/  ISETP.GT.AND P3, PT, R0, 0xf9, P3 ;  /* 0x000000f90000780c */ /* 0x000fe20001f64270 */
[----:B------:R-:W-:Y:S01]  /*134c0*/  @P6 STG.E.U16 desc[UR36][R6.64+0x1e0], R11 ;  /* 0x0001e00b06006986 */ /* 0x000fe2000c101524 */
[----:B------:R-:W-:-:S03]  /*134d0*/  FMUL R10, R21, R2 ;  /* 0x00000002150a7220 */ /* 0x000fc60000400000 */
[----:B------:R0:W-:Y:S01]  /*134e0*/  @P4 STG.E.U16 desc[UR36][R6.64+0x1e2], R12 ;  /* 0x0001e20c06004986 */ /* 0x0001e2000c101524 */
[----:B------:R-:W-:Y:S01]  /*134f0*/  ISETP.GT.AND P4, PT, R0, 0xf8, P2 ;  /* 0x000000f80000780c */ /* 0x000fe20001784270 */
[-C--:B------:R-:W-:Y:S01]  /*13500*/  FMUL R9, R20, R2.reuse ;  /* 0x0000000214097220 */ /* 0x080fe20000400000 */
[-C--:B------:R-:W-:Y:S01]  /*13510*/  FMUL R8, R18, R2.reuse ;  /* 0x0000000212087220 */ /* 0x080fe20000400000 */
[----:B------:R-:W-:Y:S01]  /*13520*/  FMUL R3, R19, R2 ;  /* 0x0000000213037220 */ /* 0x000fe20000400000 */
[----:B------:R-:W-:Y:S02]  /*13530*/  F2FP.F16.F32.PACK_AB R10, RZ, R10 ;  /* 0x0000000aff0a723e */ /* 0x000fe400000000ff */
[----:B------:R-:W-:Y:S02]  /*13540*/  ISETP.GT.AND P2, PT, R0, 0xf9, P2 ;  /* 0x000000f90000780c */ /* 0x000fe40001744270 */
[----:B------:R-:W-:Y:S02]  /*13550*/  F2FP.F16.F32.PACK_AB R9, RZ, R9 ;  /* 0x00000009ff09723e */ /* 0x000fe400000000ff */
[----:B------:R-:W-:-:S02]  /*13560*/  F2FP.F16.F32.PACK_AB R8, RZ, R8 ;  /* 0x00000008ff08723e */ /* 0x000fc400000000ff */
[----:B------:R-:W-:Y:S01]  /*13570*/  F2FP.F16.F32.PACK_AB R3, RZ, R3 ;  /* 0x00000003ff03723e */ /* 0x000fe200000000ff */
[----:B------:R-:W-:Y:S01]  /*13580*/  @P5 STG.E.U16 desc[UR36][R4.64+0x1f0], R10 ;  /* 0x0001f00a04005986 */ /* 0x000fe2000c101524 */
[----:B0-----:R-:W-:Y:S01]  /*13590*/  PRMT R12, R8, 0x7610, R12 ;  /* 0x00007610080c7816 */ /* 0x001fe2000000000c */
[----:B------:R-:W-:Y:S01]  /*135a0*/  @P4 IMAD.MOV.U32 R8, RZ, RZ, R6 ;  /* 0x000000ffff084224 */ /* 0x000fe200078e0006 */
[----:B------:R-:W-:Y:S01]  /*135b0*/  PRMT R11, R3, 0x7610, R11 ;  /* 0x00007610030b7816 */ /* 0x000fe2000000000b */
[----:B------:R0:W-:Y:S01]  /*135c0*/  @P3 STG.E.U16 desc[UR36][R4.64+0x1f2], R9 ;  /* 0x0001f20904003986 */ /* 0x0001e2000c101524 */
[----:B------:R-:W-:Y:S02]  /*135d0*/  USHF.L.U32 UR12, UR8, 0x8, URZ ;  /* 0x00000008080c7899 */ /* 0x000fe4000800063f */
[----:B------:R-:W-:Y:S01]  /*135e0*/  USHF.L.U64.HI UR11, UR8, 0x8, UR9 ;  /* 0x00000008080b7899 */ /* 0x000fe20008010209 */
[----:B0-----:R-:W-:-:S03]  /*135f0*/  @P4 IMAD.MOV.U32 R9, RZ, RZ, R7 ;  /* 0x000000ffff094224 */ /* 0x001fc600078e0007 */
[----:B------:R-:W-:Y:S02]  /*13600*/  IMAD.U32 R3, RZ, RZ, UR12 ;  /* 0x0000000cff037e24 */ /* 0x000fe4000f8e00ff */
[----:B------:R0:W-:Y:S01]  /*13610*/  @P4 STG.E.U16 desc[UR36][R8.64+0x1f0], R11 ;  /* 0x0001f00b08004986 */ /* 0x0001e2000c101524 */
[C---:B------:R-:W-:Y:S02]  /*13620*/  ISETP.GT.AND P3, PT, R0.reuse, RZ, P1 ;  /* 0x000000ff0000720c */ /* 0x040fe40000f64270 */
[----:B------:R-:W-:Y:S01]  /*13630*/  ISETP.GT.AND P4, PT, R0, 0x1, P1 ;  /* 0x000000010000780c */ /* 0x000fe20000f84270 */
[-C--:B------:R-:W-:Y:S01]  /*13640*/  FMUL R24, R24, R2.reuse ;  /* 0x0000000218187220 */ /* 0x080fe20000400000 */
[----:B------:R-:W-:Y:S01]  /*13650*/  FMUL R25, R25, R2 ;  /* 0x0000000219197220 */ /* 0x000fe20000400000 */
[----:B0-----:R-:W-:Y:S01]  /*13660*/  @P2 MOV R8, R6 ;  /* 0x0000000600082202 */ /* 0x001fe20000000f00 */
[----:B------:R-:W-:Y:S02]  /*13670*/  @P2 IMAD.MOV.U32 R9, RZ, RZ, R7 ;  /* 0x000000ffff092224 */ /* 0x000fe400078e0007 */
[----:B------:R-:W-:-:S03]  /*13680*/  IMAD.U32 R7, RZ, RZ, UR11 ;  /* 0x0000000bff077e24 */ /* 0x000fc6000f8e00ff */
[----:B------:R0:W-:Y:S01]  /*13690*/  @P2 STG.E.U16 desc[UR36][R8.64+0x1f2], R12 ;  /* 0x0001f20c08002986 */ /* 0x0001e2000c101524 */
[C---:B------:R-:W-:Y:S02]  /*136a0*/  IADD3 R6, P2, P6, R4.reuse, UR5, R3 ;  /* 0x0000000504067c10 */ /* 0x040fe4000fe5e003 */
[----:B------:R-:W-:Y:S02]  /*136b0*/  IADD3 R4, P5, R4, UR12, RZ ;  /* 0x0000000c04047c10 */ /* 0x000fe4000ffbe0ff */
[C---:B------:R-:W-:Y:S02]  /*136c0*/  IADD3.X R7, R5.reuse, UR4, R7, P2, P6 ;  /* 0x0000000405077c10 */ /* 0x040fe400097ec407 */
[----:B------:R-:W-:Y:S02]  /*136d0*/  F2FP.F16.F32.PACK_AB R24, RZ, R24 ;  /* 0x00000018ff18723e */ /* 0x000fe400000000ff */
[----:B------:R-:W-:Y:S02]  /*136e0*/  IADD3.X R5, R5, UR11, RZ, P5, !PT ;  /* 0x0000000b05057c10 */ /* 0x000fe4000affe4ff */
[----:B------:R-:W-:-:S02]  /*136f0*/  F2FP.F16.F32.PACK_AB R25, RZ, R25 ;  /* 0x00000019ff19723e */ /* 0x000fc400000000ff */
[C---:B------:R-:W-:Y:S01]  /*13700*/  ISETP.GT.AND P2, PT, R0.reuse, RZ, P0 ;  /* 0x000000ff0000720c */ /* 0x040fe20000744270 */
[----:B------:R-:W-:Y:S01]  /*13710*/  @P3 STG.E.U16 desc[UR36][R4.64], R24 ;  /* 0x0000001804003986 */ /* 0x000fe2000c101524 */
[----:B------:R-:W-:Y:S01]  /*13720*/  ISETP.GT.AND P3, PT, R0, 0x1, P0 ;  /* 0x000000010000780c */ /* 0x000fe20000764270 */
[-C--:B------:R-:W-:Y:S02]  /*13730*/  FMUL R26, R26, R2.reuse ;  /* 0x000000021a1a7220 */ /* 0x080fe40000400000 */
[----:B------:R-:W-:Y:S01]  /*13740*/  @P4 STG.E.U16 desc[UR36][R4.64+0x2], R25 ;  /* 0x0000021904004986 */ /* 0x000fe2000c101524 */
[----:B------:R-:W-:Y:S01]  /*13750*/  ISETP.GT.AND P4, PT, R0, 0x8, P1 ;  /* 0x000000080000780c */ /* 0x000fe20000f84270 */
[-C--:B------:R-:W-:Y:S01]  /*13760*/  FMUL R27, R27, R2.reuse ;  /* 0x000000021b1b7220 */ /* 0x080fe20000400000 */
[----:B0-----:R-:W-:Y:S01]  /*13770*/  IADD3 R8, P5, R4, UR5, RZ ;  /* 0x0000000504087c10 */ /* 0x001fe2000ffbe0ff */
[----:B------:R-:W-:Y:S01]  /*13780*/  FMUL R28, R28, R2 ;  /* 0x000000021c1c7220 */ /* 0x000fe20000400000 */
[----:B------:R-:W-:-:S02]  /*13790*/  F2FP.F16.F32.PACK_AB R26, RZ, R26 ;  /* 0x0000001aff1a723e */ /* 0x000fc400000000ff */
[----:B------:R-:W-:Y:S02]  /*137a0*/  IADD3.X R9, R5, UR4, RZ, P5, !PT ;  /* 0x0000000405097c10 */ /* 0x000fe4000affe4ff */
[----:B------:R-:W-:Y:S02]  /*137b0*/  F2FP.F16.F32.PACK_AB R27, RZ, R27 ;  /* 0x0000001bff1b723e */ /* 0x000fe400000000ff */
[----:B------:R-:W-:Y:S01]  /*137c0*/  F2FP.F16.F32.PACK_AB R28, RZ, R28 ;  /* 0x0000001cff1c723e */ /* 0x000fe200000000ff */
[----:B------:R-:W-:Y:S01]  /*137d0*/  @P2 STG.E.U16 desc[UR36][R8.64], R26 ;  /* 0x0000001a08002986 */ /* 0x000fe2000c101524 */
[C---:B------:R-:W-:Y:S02]  /*137e0*/  ISETP.GT.AND P5, PT, R0.reuse, 0x9, P1 ;  /* 0x000000090000780c */ /* 0x040fe40000fa4270 */
[C---:B------:R-:W-:Y:S01]  /*137f0*/  ISETP.GT.AND P2, PT, R0.reuse, 0x8, P0 ;  /* 0x000000080000780c */ /* 0x040fe20000744270 */
[----:B------:R-:W-:Y:S01]  /*13800*/  @P3 STG.E.U16 desc[UR36][R8.64+0x2], R27 ;  /* 0x0000021b08003986 */ /* 0x000fe2000c101524 */
[-C--:B------:R-:W-:Y:S01]  /*13810*/  FMUL R29, R29, R2.reuse ;  /* 0x000000021d1d7220 */ /* 0x080fe20000400000 */
[----:B------:R-:W-:Y:S01]  /*13820*/  ISETP.GT.AND P3, PT, R0, 0x9, P0 ;  /* 0x000000090000780c */ /* 0x000fe20000764270 */
[-C--:B------:R-:W-:Y:S01]  /*13830*/  FMUL R30, R30, R2.reuse ;  /* 0x000000021e1e7220 */ /* 0x080fe20000400000 */
[----:B------:R-:W-:Y:S01]  /*13840*/  @P4 STG.E.U16 desc[UR36][R4.64+0x10], R28 ;  /* 0x0000101c04004986 */ /* 0x000fe2000c101524 */
[----:B------:R-:W-:Y:S01]  /*13850*/  ISETP.GT.AND P4, PT, R0, 0x10, P1 ;  /* 0x000000100000780c */ /* 0x000fe20000f84270 */
[-C--:B------:R-:W-:Y:S01]  /*13860*/  FMUL R31, R31, R2.reuse ;  /* 0x000000021f1f7220 */ /* 0x080fe20000400000 */
[----:B------:R-:W-:Y:S01]  /*13870*/  IADD3 R10, P6, R4, UR5, RZ ;  /* 0x00000005040a7c10 */ /* 0x000fe2000ffde0ff */
[----:B------:R-:W-:Y:S01]  /*13880*/  FMUL R32, R32, R2 ;  /* 0x0000000220207220 */ /* 0x000fe20000400000 */
[----:B------:R-:W-:-:S02]  /*13890*/  F2FP.F16.F32.PACK_AB R29, RZ, R29 ;  /* 0x0000001dff1d723e */ /* 0x000fc400000000ff */
[----:B------:R-:W-:Y:S02]  /*138a0*/  F2FP.F16.F32.PACK_AB R30, RZ, R30 ;  /* 0x0000001eff1e723e */ /* 0x000fe400000000ff */
[----:B------:R-:W-:Y:S02]  /*138b0*/  IADD3.X R11, R5, UR4, RZ, P6, !PT ;  /* 0x00000004050b7c10 */ /* 0x000fe4000b7fe4ff */
[----:B------:R-:W-:Y:S01]  /*138c0*/  F2FP.F16.F32.PACK_AB R31, RZ, R31 ;  /* 0x0000001fff1f723e */ /* 0x000fe200000000ff */
[----:B------:R-:W-:Y:S01]  /*138d0*/  @P5 STG.E.U16 desc[UR36][R4.64+0x12], R29 ;  /* 0x0000121d04005986 */ /* 0x000fe2000c101524 */
[----:B------:R-:W-:Y:S02]  /*138e0*/  F2FP.F16.F32.PACK_AB R32, RZ, R32 ;  /* 0x00000020ff20723e */ /* 0x000fe400000000ff */
[C---:B------:R-:W-:Y:S01]  /*138f0*/  ISETP.GT.AND P5, PT, R0.reuse, 0x11, P1 ;  /* 0x000000110000780c */ /* 0x040fe20000fa4270 */
[----:B------:R-:W-:Y:S01]  /*13900*/  @P2 STG.E.U16 desc[UR36][R10.64+0x10], R30 ;  /* 0x0000101e0a002986 */ /* 0x000fe2000c101524 */
[----:B------:R-:W-:Y:S01]  /*13910*/  ISETP.GT.AND P2, PT, R0, 0x10, P0 ;  /* 0x000000100000780c */ /* 0x000fe20000744270 */
[----:B------:R-:W-:-:S02]  /*13920*/  FMUL R33, R33, R2 ;  /* 0x0000000221217220 */ /* 0x000fc40000400000 */
[----:B------:R-:W-:Y:S01]  /*13930*/  @P3 STG.E.U16 desc[UR36][R6.64+0x12], R31 ;  /* 0x0000121f06003986 */ /* 0x000fe2000c101524 */
[----:B------:R-:W-:Y:S01]  /*13940*/  ISETP.GT.AND P3, PT, R0, 0x11, P0 ;  /* 0x000000110000780c */ /* 0x000fe20000764270 */
[-C--:B------:R-:W-:Y:S02]  /*13950*/  FMUL R34, R34, R2.reuse ;  /* 0x0000000222227220 */ /* 0x080fe40000400000 */
[----:B------:R-:W-:Y:S01]  /*13960*/  @P4 STG.E.U16 desc[UR36][R4.64+0x20], R32 ;  /* 0x0000202004004986 */ /* 0x000fe2000c101524 */
[----:B------:R-:W-:Y:S01]  /*13970*/  ISETP.GT.AND P4, PT, R0, 0x18, P1 ;  /* 0x000000180000780c */ /* 0x000fe20000f84270 */
[-C--:B------:R-:W-:Y:S01]  /*13980*/  FMUL R35, R35, R2.reuse ;  /* 0x0000000223237220 */ /* 0x080fe20000400000 */
[----:B------:R-:W-:Y:S01]  /*13990*/  FMUL R36, R36, R2 ;  /* 0x0000000224247220 */ /* 0x000fe20000400000 */
[----:B------:R-:W-:Y:S02]  /*139a0*/  F2FP.F16.F32.PACK_AB R33, RZ, R33 ;  /* 0x00000021ff21723e */ /* 0x000fe400000000ff */
[----:B------:R-:W-:-:S02]  /*139b0*/  F2FP.F16.F32.PACK_AB R34, RZ, R34 ;  /* 0x00000022ff22723e */ /* 0x000fc400000000ff */
[----:B------:R-:W-:Y:S01]  /*139c0*/  F2FP.F16.F32.PACK_AB R35, RZ, R35 ;  /* 0x00000023ff23723e */ /* 0x000fe200000000ff */
[----:B------:R-:W-:Y:S01]  /*139d0*/  @P5 STG.E.U16 desc[UR36][R4.64+0x22], R33 ;  /* 0x0000222104005986 */ /* 0x000fe2000c101524 */
[----:B------:R-:W-:Y:S02]  /*139e0*/  F2FP.F16.F32.PACK_AB R36, RZ, R36 ;  /* 0x00000024ff24723e */ /* 0x000fe400000000ff */
[C---:B------:R-:W-:Y:S01]  /*139f0*/  ISETP.GT.AND P5, PT, R0.reuse, 0x19, P1 ;  /* 0x000000190000780c */ /* 0x040fe20000fa4270 */
[----:B------:R-:W-:Y:S01]  /*13a00*/  @P2 STG.E.U16 desc[UR36][R6.64+0x20], R34 ;  /* 0x0000202206002986 */ /* 0x000fe2000c101524 */
[C---:B------:R-:W-:Y:S01]  /*13a10*/  ISETP.GT.AND P2, PT, R0.reuse, 0x18, P0 ;  /* 0x000000180000780c */ /* 0x040fe20000744270 */
[-C--:B------:R-:W-:Y:S02]  /*13a20*/  FMUL R37, R37, R2.reuse ;  /* 0x0000000225257220 */ /* 0x080fe40000400000 */
[----:B------:R-:W-:Y:S01]  /*13a30*/  @P3 STG.E.U16 desc[UR36][R6.64+0x22], R35 ;  /* 0x0000222306003986 */ /* 0x000fe2000c101524 */
[----:B------:R-:W-:Y:S01]  /*13a40*/  ISETP.GT.AND P3, PT, R0, 0x19, P0 ;  /* 0x000000190000780c */ /* 0x000fe20000764270 */
[----:B------:R-:W-:-:S02]  /*13a50*/  FMUL R38, R38, R2 ;  /* 0x0000000226267220 */ /* 0x000fc40000400000 */
[----:B------:R-:W-:Y:S01]  /*13a60*/  @P4 STG.E.U16 desc[UR36][R4.64+0x30], R36 ;  /* 0x0000302404004986 */ /* 0x000fe2000c101524 */
[----:B------:R-:W-:Y:S01]  /*13a70*/  ISETP.GT.AND P4, PT, R0, 0x20, P1 ;  /* 0x000000200000780c */ /* 0x000fe20000f84270 */
[-C--:B------:R-:W-:Y:S01]  /*13a80*/  FMUL R39, R39, R2.reuse ;  /* 0x0000000227277220 */ /* 0x080fe20000400000 */
[----:B------:R-:W-:Y:S01]  /*13a90*/  FMUL R40, R40, R2 ;  /* 0x0000000228287220 */ /* 0x000fe20000400000 */
[----:B------:R-:W-:Y:S02]  /*13aa0*/  F2FP.F16.F32.PACK_AB R37, RZ, R37 ;  /* 0x00000025ff25723e */ /* 0x000fe400000000ff */
[----:B------:R-:W-:Y:S02]  /*13ab0*/  F2FP.F16.F32.PACK_AB R38, RZ, R38 ;  /* 0x00000026ff26723e */ /* 0x000fe400000000ff */
[----:B------:R-:W-:Y:S01]  /*13ac0*/  F2FP.F16.F32.PACK_AB R39, RZ, R39 ;  /* 0x00000027ff27723e */ /* 0x000fe200000000ff */
[----:B------:R-:W-:Y:S01]  /*13ad0*/  @P5 STG.E.U16 desc[UR36][R4.64+0x32], R37 ;  /* 0x0000322504005986 */ /* 0x000fe2000c101524 */
[----:B------:R-:W-:-:S02]  /*13ae0*/  F2FP.F16.F32.PACK_AB R40, RZ, R40 ;  /* 0x00000028ff28723e */ /* 0x000fc400000000ff */
[C---:B------:R-:W-:Y:S01]  /*13af0*/  ISETP.GT.AND P5, PT, R0.reuse, 0x21, P1 ;  /* 0x000000210000780c */ /* 0x040fe20000fa4270 */
[----:B------:R-:W-:Y:S01]  /*13b00*/  @P2 STG.E.U16 desc[UR36][R6.64+0x30], R38 ;  /* 0x0000302606002986 */ /* 0x000fe2000c101524 */
[C---:B------:R-:W-:Y:S01]  /*13b10*/  ISETP.GT.AND P2, PT, R0.reuse, 0x20, P0 ;  /* 0x000000200000780c */ /* 0x040fe20000744270 */
[-C--:B------:R-:W-:Y:S02]  /*13b20*/  FMUL R41, R41, R2.reuse ;  /* 0x0000000229297220 */ /* 0x080fe40000400000 */
[----:B------:R-:W-:Y:S01]  /*13b30*/  @P3 STG.E.U16 desc[UR36][R6.64+0x32], R39 ;  /* 0x0000322706003986 */ /* 0x000fe2000c101524 */
[----:B------:R-:W-:Y:S01]  /*13b40*/  ISETP.GT.AND P3, PT, R0, 0x21, P0 ;  /* 0x000000210000780c */ /* 0x000fe20000764270 */
[-C--:B------:R-:W-:Y:S02]  /*13b50*/  FMUL R42, R42, R2.reuse ;  /* 0x000000022a2a7220 */ /* 0x080fe40000400000 */
[----:B------:R-:W-:Y:S01]  /*13b60*/  @P4 STG.E.U16 desc[UR36][R4.64+0x40], R40 ;  /* 0x0000402804004986 */ /* 0x000fe2000c101524 */
[----:B------:R-:W-:Y:S01]  /*13b70*/  ISETP.GT.AND P4, PT, R0, 0x28, P1 ;  /* 0x000000280000780c */ /* 0x000fe20000f84270 */
[-C--:B------:R-:W-:Y:S01]  /*13b80*/  FMUL R43, R43, R2.reuse ;  /* 0x000000022b2b7220 */ /* 0x080fe20000400000 */
[----:B------:R-:W-:Y:S01]  /*13b90*/  FMUL R44, R44, R2 ;  /* 0x000000022c2c7220 */ /* 0x000fe20000400000 */
[----:B------:R-:W-:-:S02]  /*13ba0*/  F2FP.F16.F32.PACK_AB R41, RZ, R41 ;  /* 0x00000029ff29723e */ /* 0x000fc400000000ff */
[----:B------:R-:W-:Y:S02]  /*13bb0*/  F2FP.F16.F32.PACK_AB R42, RZ, R42 ;  /* 0x0000002aff2a723e */ /* 0x000fe400000000ff */
        /* <DEDUP_REMOVED lines=357> */
[----:B------:R-:W-:Y:S01]  /*15210*/  ISETP.GT.AND P2, PT, R0, 0xd8, P0 ;  /* 0x000000d80000780c */ /* 0x000fe20000744270 */
[-C--:B------:R-:W-:Y:S02]  /*15220*/  FMUL R133, R133, R2.reuse ;  /* 0x0000000285857220 */ /* 0x080fe40000400000 */
[----:B------:R-:W-:Y:S01]  /*15230*/  @P3 STG.E.U16 desc[UR36][R6.64+0x1a2], R131 ;  /* 0x0001a28306003986 */ /* 0x000fe2000c101524 */
[----:B------:R-:W-:-:S03]  /*15240*/  FMUL R134, R134, R2 ;  /* 0x0000000286867220 */ /* 0x000fc60000400000 */
[----:B------:R-:W-:Y:S01]  /*15250*/  @P4 STG.E.U16 desc[UR36][R4.64+0x1b0], R132 ;  /* 0x0001b08404004986 */ /* 0x000fe2000c101524 */
[C---:B------:R-:W-:Y:S01]  /*15260*/  ISETP.GT.AND P4, PT, R0.reuse, 0xd9, P0 ;  /* 0x000000d90000780c */ /* 0x040fe20000784270 */
[----:B------:R-:W-:Y:S01]  /*15270*/  FMUL R135, R135, R2 ;  /* 0x0000000287877220 */ /* 0x000fe20000400000 */
[----:B------:R-:W-:Y:S02]  /*15280*/  F2FP.F16.F32.PACK_AB R133, RZ, R133 ;  /* 0x00000085ff85723e */ /* 0x000fe400000000ff */
[----:B------:R-:W-:Y:S02]  /*15290*/  F2FP.F16.F32.PACK_AB R134, RZ, R134 ;  /* 0x00000086ff86723e */ /* 0x000fe400000000ff */
[----:B------:R-:W-:Y:S01]  /*152a0*/  F2FP.F16.F32.PACK_AB R135, RZ, R135 ;  /* 0x00000087ff87723e */ /* 0x000fe200000000ff */
[----:B------:R-:W-:Y:S01]  /*152b0*/  @P5 STG.E.U16 desc[UR36][R4.64+0x1b2], R133 ;  /* 0x0001b28504005986 */ /* 0x000fe2000c101524 */
[----:B------:R-:W-:-:S03]  /*152c0*/  ISETP.GT.AND P5, PT, R0, 0xe0, P1 ;  /* 0x000000e00000780c */ /* 0x000fc60000fa4270 */
[----:B------:R-:W-:Y:S01]  /*152d0*/  @P2 STG.E.U16 desc[UR36][R6.64+0x1b0], R134 ;  /* 0x0001b08606002986 */ /* 0x000fe2000c101524 */
[----:B------:R-:W-:Y:S01]  /*152e0*/  ISETP.GT.AND P2, PT, R0, 0xe1, P1 ;  /* 0x000000e10000780c */ /* 0x000fe20000f44270 */
[-C--:B------:R-:W-:Y:S01]  /*152f0*/  FMUL R136, R136, R2.reuse ;  /* 0x0000000288887220 */ /* 0x080fe20000400000 */
[C---:B------:R-:W-:Y:S01]  /*15300*/  ISETP.GT.AND P3, PT, R0.reuse, 0xe0, P0 ;  /* 0x000000e00000780c */ /* 0x040fe20000764270 */
[----:B------:R-:W-:Y:S01]  /*15310*/  @P4 STG.E.U16 desc[UR36][R6.64+0x1b2], R135 ;  /* 0x0001b28706004986 */ /* 0x000fe2000c101524 */
[-C--:B------:R-:W-:Y:S01]  /*15320*/  FMUL R137, R137, R2.reuse ;  /* 0x0000000289897220 */ /* 0x080fe20000400000 */
[----:B------:R-:W-:Y:S01]  /*15330*/  ISETP.GT.AND P4, PT, R0, 0xe1, P0 ;  /* 0x000000e10000780c */ /* 0x000fe20000784270 */
[-C--:B------:R-:W-:Y:S01]  /*15340*/  FMUL R138, R138, R2.reuse ;  /* 0x000000028a8a7220 */ /* 0x080fe20000400000 */
[----:B------:R-:W-:Y:S01]  /*15350*/  FMUL R139, R139, R2 ;  /* 0x000000028b8b7220 */ /* 0x000fe20000400000 */
[----:B------:R-:W-:Y:S02]  /*15360*/  F2FP.F16.F32.PACK_AB R136, RZ, R136 ;  /* 0x00000088ff88723e */ /* 0x000fe400000000ff */
[----:B------:R-:W-:-:S02]  /*15370*/  F2FP.F16.F32.PACK_AB R137, RZ, R137 ;  /* 0x00000089ff89723e */ /* 0x000fc400000000ff */
[----:B------:R-:W-:Y:S02]  /*15380*/  F2FP.F16.F32.PACK_AB R138, RZ, R138 ;  /* 0x0000008aff8a723e */ /* 0x000fe400000000ff */
[----:B------:R-:W-:Y:S01]  /*15390*/  F2FP.F16.F32.PACK_AB R139, RZ, R139 ;  /* 0x0000008bff8b723e */ /* 0x000fe200000000ff */
[----:B------:R-:W-:Y:S01]  /*153a0*/  @P5 STG.E.U16 desc[UR36][R4.64+0x1c0], R136 ;  /* 0x0001c08804005986 */ /* 0x000fe2000c101524 */
[----:B------:R-:W-:-:S03]  /*153b0*/  ISETP.GT.AND P5, PT, R0, 0xe9, P1 ;  /* 0x000000e90000780c */ /* 0x000fc60000fa4270 */
[----:B------:R-:W-:Y:S01]  /*153c0*/  @P2 STG.E.U16 desc[UR36][R4.64+0x1c2], R137 ;  /* 0x0001c28904002986 */ /* 0x000fe2000c101524 */
[C---:B------:R-:W-:Y:S02]  /*153d0*/  ISETP.GT.AND P2, PT, R0.reuse, 0xe8, P1 ;  /* 0x000000e80000780c */ /* 0x040fe40000f44270 */
[C---:B------:R-:W-:Y:S01]  /*153e0*/  ISETP.GT.AND P6, PT, R0.reuse, 0xe8, P0 ;  /* 0x000000e80000780c */ /* 0x040fe200007c4270 */
[----:B------:R-:W-:Y:S01]  /*153f0*/  @P3 STG.E.U16 desc[UR36][R6.64+0x1c0], R138 ;  /* 0x0001c08a06003986 */ /* 0x000fe2000c101524 */
[----:B------:R-:W-:Y:S01]  /*15400*/  ISETP.GT.AND P3, PT, R0, 0xe9, P0 ;  /* 0x000000e90000780c */ /* 0x000fe20000764270 */
[-C--:B------:R-:W-:Y:S01]  /*15410*/  FMUL R140, R140, R2.reuse ;  /* 0x000000028c8c7220 */ /* 0x080fe20000400000 */
[-C--:B------:R-:W-:Y:S01]  /*15420*/  FMUL R141, R141, R2.reuse ;  /* 0x000000028d8d7220 */ /* 0x080fe20000400000 */
[----:B------:R-:W-:Y:S01]  /*15430*/  @P4 STG.E.U16 desc[UR36][R6.64+0x1c2], R139 ;  /* 0x0001c28b06004986 */ /* 0x000fe2000c101524 */
[----:B------:R-:W-:Y:S01]  /*15440*/  ISETP.GT.AND P4, PT, R0, 0xf0, P1 ;  /* 0x000000f00000780c */ /* 0x000fe20000f84270 */
[-C--:B------:R-:W-:Y:S01]  /*15450*/  FMUL R142, R142, R2.reuse ;  /* 0x000000028e8e7220 */ /* 0x080fe20000400000 */
[-C--:B------:R-:W-:Y:S01]  /*15460*/  FMUL R143, R143, R2.reuse ;  /* 0x000000028f8f7220 */ /* 0x080fe20000400000 */
[----:B------:R-:W-:Y:S01]  /*15470*/  FMUL R144, R144, R2 ;  /* 0x0000000290907220 */ /* 0x000fe20000400000 */
[----:B------:R-:W-:-:S02]  /*15480*/  F2FP.F16.F32.PACK_AB R140, RZ, R140 ;  /* 0x0000008cff8c723e */ /* 0x000fc400000000ff */
[----:B------:R-:W-:Y:S02]  /*15490*/  F2FP.F16.F32.PACK_AB R141, RZ, R141 ;  /* 0x0000008dff8d723e */ /* 0x000fe400000000ff */
[----:B------:R-:W-:Y:S02]  /*154a0*/  F2FP.F16.F32.PACK_AB R142, RZ, R142 ;  /* 0x0000008eff8e723e */ /* 0x000fe400000000ff */
[----:B------:R-:W-:Y:S02]  /*154b0*/  F2FP.F16.F32.PACK_AB R143, RZ, R143 ;  /* 0x0000008fff8f723e */ /* 0x000fe400000000ff */
[----:B------:R-:W-:Y:S01]  /*154c0*/  F2FP.F16.F32.PACK_AB R144, RZ, R144 ;  /* 0x00000090ff90723e */ /* 0x000fe200000000ff */
[----:B------:R-:W-:Y:S01]  /*154d0*/  @P2 STG.E.U16 desc[UR36][R4.64+0x1d0], R140 ;  /* 0x0001d08c04002986 */ /* 0x000fe2000c101524 */
[----:B------:R-:W-:-:S03]  /*154e0*/  ISETP.GT.AND P2, PT, R0, 0xf1, P1 ;  /* 0x000000f10000780c */ /* 0x000fc60000f44270 */
[----:B------:R-:W-:Y:S01]  /*154f0*/  @P5 STG.E.U16 desc[UR36][R4.64+0x1d2], R141 ;  /* 0x0001d28d04005986 */ /* 0x000fe2000c101524 */
[----:B------:R-:W-:-:S03]  /*15500*/  ISETP.GT.AND P5, PT, R0, 0xf0, P0 ;  /* 0x000000f00000780c */ /* 0x000fc600007a4270 */
[----:B------:R-:W-:Y:S01]  /*15510*/  @P6 STG.E.U16 desc[UR36][R6.64+0x1d0], R142 ;  /* 0x0001d08e06006986 */ /* 0x000fe2000c101524 */
[----:B------:R-:W-:-:S03]  /*15520*/  FMUL R145, R145, R2 ;  /* 0x0000000291917220 */ /* 0x000fc60000400000 */
[----:B------:R-:W-:Y:S01]  /*15530*/  @P3 STG.E.U16 desc[UR36][R6.64+0x1d2], R143 ;  /* 0x0001d28f06003986 */ /* 0x000fe2000c101524 */
[----:B------:R-:W-:-:S03]  /*15540*/  ISETP.GT.AND P3, PT, R0, 0xf8, P1 ;  /* 0x000000f80000780c */ /* 0x000fc60000f64270 */
[----:B------:R-:W-:Y:S01]  /*15550*/  @P4 STG.E.U16 desc[UR36][R4.64+0x1e0], R144 ;  /* 0x0001e09004004986 */ /* 0x000fe2000c101524 */
[----:B------:R-:W-:Y:S01]  /*15560*/  ISETP.GT.AND P4, PT, R0, 0xf1, P0 ;  /* 0x000000f10000780c */ /* 0x000fe20000784270 */
[-C--:B------:R-:W-:Y:S01]  /*15570*/  FMUL R146, R146, R2.reuse ;  /* 0x0000000292927220 */ /* 0x080fe20000400000 */
[C---:B------:R-:W-:Y:S01]  /*15580*/  ISETP.GT.AND P1, PT, R0.reuse, 0xf9, P1 ;  /* 0x000000f90000780c */ /* 0x040fe20000f24270 */
[-C--:B------:R-:W-:Y:S01]  /*15590*/  FMUL R147, R147, R2.reuse ;  /* 0x0000000293937220 */ /* 0x080fe20000400000 */
[----:B------:R-:W-:Y:S01]  /*155a0*/  ISETP.GT.AND P6, PT, R0, 0xf8, P0 ;  /* 0x000000f80000780c */ /* 0x000fe200007c4270 */
[-C--:B------:R-:W-:Y:S01]  /*155b0*/  FMUL R148, R148, R2.reuse ;  /* 0x0000000294947220 */ /* 0x080fe20000400000 */
[----:B------:R-:W-:Y:S01]  /*155c0*/  FMUL R149, R149, R2 ;  /* 0x0000000295957220 */ /* 0x000fe20000400000 */
[----:B------:R-:W-:Y:S02]  /*155d0*/  F2FP.F16.F32.PACK_AB R145, RZ, R145 ;  /* 0x00000091ff91723e */ /* 0x000fe400000000ff */
[----:B------:R-:W-:-:S02]  /*155e0*/  F2FP.F16.F32.PACK_AB R146, RZ, R146 ;  /* 0x00000092ff92723e */ /* 0x000fc400000000ff */
[----:B------:R-:W-:Y:S02]  /*155f0*/  ISETP.GT.AND P0, PT, R0, 0xf9, P0 ;  /* 0x000000f90000780c */ /* 0x000fe40000704270 */
[----:B------:R-:W-:Y:S01]  /*15600*/  F2FP.F16.F32.PACK_AB R147, RZ, R147 ;  /* 0x00000093ff93723e */ /* 0x000fe200000000ff */
[----:B------:R-:W-:Y:S01]  /*15610*/  FMUL R150, R150, R2 ;  /* 0x0000000296967220 */ /* 0x000fe20000400000 */
[----:B------:R-:W-:Y:S02]  /*15620*/  F2FP.F16.F32.PACK_AB R148, RZ, R148 ;  /* 0x00000094ff94723e */ /* 0x000fe400000000ff */
[----:B------:R-:W-:Y:S01]  /*15630*/  F2FP.F16.F32.PACK_AB R149, RZ, R149 ;  /* 0x00000095ff95723e */ /* 0x000fe200000000ff */
[----:B------:R-:W-:Y:S01]  /*15640*/  FMUL R151, R151, R2 ;  /* 0x0000000297977220 */ /* 0x000fe20000400000 */
[----:B------:R-:W-:Y:S01]  /*15650*/  @P2 STG.E.U16 desc[UR36][R4.64+0x1e2], R145 ;  /* 0x0001e29104002986 */ /* 0x000fe2000c101524 */
[----:B------:R-:W-:-:S03]  /*15660*/  F2FP.F16.F32.PACK_AB R150, RZ, R150 ;  /* 0x00000096ff96723e */ /* 0x000fc600000000ff */
[----:B------:R-:W-:Y:S01]  /*15670*/  @P5 STG.E.U16 desc[UR36][R6.64+0x1e0], R146 ;  /* 0x0001e09206005986 */ /* 0x000fe2000c101524 */
[----:B------:R-:W-:-:S03]  /*15680*/  F2FP.F16.F32.PACK_AB R151, RZ, R151 ;  /* 0x00000097ff97723e */ /* 0x000fc600000000ff */
[----:B------:R-:W-:Y:S04]  /*15690*/  @P4 STG.E.U16 desc[UR36][R6.64+0x1e2], R147 ;  /* 0x0001e29306004986 */ /* 0x000fe8000c101524 */
[----:B------:R-:W-:Y:S04]  /*156a0*/  @P3 STG.E.U16 desc[UR36][R4.64+0x1f0], R148 ;  /* 0x0001f09404003986 */ /* 0x000fe8000c101524 */
[----:B------:R0:W-:Y:S02]  /*156b0*/  @P1 STG.E.U16 desc[UR36][R4.64+0x1f2], R149 ;  /* 0x0001f29504001986 */ /* 0x0001e4000c101524 */
[----:B0-----:R-:W-:-:S02]  /*156c0*/  @P6 IMAD.MOV.U32 R4, RZ, RZ, R6 ;  /* 0x000000ffff046224 */ /* 0x001fc400078e0006 */
[----:B------:R-:W-:-:S05]  /*156d0*/  @P6 IMAD.MOV.U32 R5, RZ, RZ, R7 ;  /* 0x000000ffff056224 */ /* 0x000fca00078e0007 */
[----:B------:R0:W-:Y:S04]  /*156e0*/  @P6 STG.E.U16 desc[UR36][R4.64+0x1f0], R150 ;  /* 0x0001f09604006986 */ /* 0x0001e8000c101524 */
[----:B------:R0:W-:Y:S02]  /*156f0*/  @P0 STG.E.U16 desc[UR36][R6.64+0x1f2], R151 ;  /* 0x0001f29706000986 */ /* 0x0001e4000c101524 */
.L_x_536:
[----:B------:R-:W-:Y:S05]  /*15700*/  BSYNC B0 ;  /* 0x0000000000007941 */ /* 0x000fea0003800000 */
.L_x_28:
[----:B0-----:R-:W2:Y:S04]  /*15710*/  LDL.LU R5, [R1+0x200] ;  /* 0x0002000001057983 */ /* 0x001ea80000300800 */
[----:B------:R-:W2:Y:S01]  /*15720*/  LDL.LU R4, [R1+0x204] ;  /* 0x0002040001047983 */ /* 0x000ea20000300800 */
[----:B------:R-:W-:Y:S01]  /*15730*/  ULDC UR4, c[0x0][0xc] ;  /* 0x0000030000047ab9 */ /* 0x000fe20000000800 */
[----:B------:R-:W-:Y:S01]  /*15740*/  ULDC UR5, c[0x0][0x10] ;  /* 0x0000040000057ab9 */ /* 0x000fe20000000800 */
[----:B-----5:R-:W2:Y:S01]  /*15750*/  LDC R3, c[0x0][0x14] ;  /* 0x00000500ff037b82 */ /* 0x020ea20000000800 */
[----:B------:R-:W-:Y:S01]  /*15760*/  UIMAD.WIDE.U32 UR4, UR4, UR5, URZ ;  /* 0x00000005040472a5 */ /* 0x000fe2000f8e003f */
[----:B----4-:R-:W-:Y:S01]  /*15770*/  PRMT R0, RZ, 0x7610, R0 ;  /* 0x00007610ff007816 */ /* 0x010fe20000000000 */
[----:B------:R-:W-:Y:S01]  /*15780*/  UMOV UR42, 0xffffffff ;  /* 0xffffffff002a7882 */ /* 0x000fe20000000000 */
[----:B------:R-:W-:-:S03]  /*15790*/  UMOV UR43, 0xffffffff ;  /* 0xffffffff002b7882 */ /* 0x000fc60000000000 */
[----:B--2---:R-:W-:-:S04]  /*157a0*/  IMAD.WIDE.U32 R4, R3, UR4, R4 ;  /* 0x0000000403047c25 */ /* 0x004fc8000f8e0004 */
[----:B------:R-:W-:Y:S01]  /*157b0*/  IMAD R3, R3, UR5, RZ ;  /* 0x0000000503037c24 */ /* 0x000fe2000f8e02ff */
[----:B------:R-:W-:Y:S01]  /*157c0*/  ULDC.64 UR4, c[0x0][0x650] ;  /* 0x0001940000047ab9 */ /* 0x000fe20000000a00 */
[----:B------:R-:W-:Y:S01]  /*157d0*/  IMAD.MOV.U32 R7, RZ, RZ, R4 ;  /* 0x000000ffff077224 */ /* 0x000fe200078e0004 */
[----:B------:R-:W-:Y:S02]  /*157e0*/  ISETP.GE.U32.AND P0, PT, R4, UR4, PT ;  /* 0x0000000404007c0c */ /* 0x000fe4000bf06070 */
[----:B------:R-:W-:-:S04]  /*157f0*/  IADD3 R6, R5, R3, RZ ;  /* 0x0000000305067210 */ /* 0x000fc80007ffe0ff */
[----:B------:R-:W-:Y:S01]  /*15800*/  ISETP.GE.U32.AND.EX P0, PT, R6, UR5, PT, P0 ;  /* 0x0000000506007c0c */ /* 0x000fe2000bf06100 */
[----:B------:R0:W-:Y:S04]  /*15810*/  STL [R1+0x200], R6 ;  /* 0x0002000601007387 */ /* 0x0001e80000100800 */
[----:B------:R0:W-:Y:S08]  /*15820*/  STL [R1+0x204], R7 ;  /* 0x0002040701007387 */ /* 0x0001f00000100800 */
[----:B------:R-:W-:Y:S05]  /*15830*/  @P0 BRA `(.L_x_537) ;  /* 0x0000000400880947 */ /* 0x000fea0003800000 */
[----:B------:R-:W2:Y:S01]  /*15840*/  S2UR UR6, SR_CTAID.X ;  /* 0x00000000000679c3 */ /* 0x000ea20000002500 */
[----:B------:R-:W-:Y:S01]  /*15850*/  ULDC.64 UR12, c[0x0][0x628] ;  /* 0x00018a00000c7ab9 */ /* 0x000fe20000000a00 */
[----:B------:R-:W-:Y:S01]  /*15860*/  ULDC UR4, c[0x0][0x150] ;  /* 0x0000540000047ab9 */ /* 0x000fe20000000800 */
[----:B------:R-:W-:Y:S01]  /*15870*/  ISETP.NE.U32.AND P0, PT, RZ, UR12, PT ;  /* 0x0000000cff007c0c */ /* 0x000fe2000bf05070 */
[----:B------:R-:W-:Y:S01]  /*15880*/  ULDC UR15, c[0x0][0x630] ;  /* 0x00018c00000f7ab9 */ /* 0x000fe20000000800 */
[C---:B------:R-:W-:Y:S01]  /*15890*/  R2UR UR16, R7.reuse ;  /* 0x00000000071072ca */ /* 0x040fe200000e0000 */
[----:B------:R-:W-:Y:S01]  /*158a0*/  ULDC UR19, c[0x0][0x154] ;  /* 0x0000550000137ab9 */ /* 0x000fe20000000800 */
[----:B------:R-:W-:Y:S01]  /*158b0*/  ISETP.NE.AND.EX P0, PT, RZ, UR13, PT, P0 ;  /* 0x0000000dff007c0c */ /* 0x000fe2000bf05300 */
[----:B------:R-:W4:Y:S01]  /*158c0*/  S2UR UR18, SR_CTAID.Y ;  /* 0x00000000001279c3 */ /* 0x000f220000002600 */
[----:B------:R-:W-:Y:S02]  /*158d0*/  R2UR UR17, R6 ;  /* 0x00000000061172ca */ /* 0x000fe400000e0000 */
[----:B------:R-:W-:-:S02]  /*158e0*/  R2UR UR10, R7 ;  /* 0x00000000070a72ca */ /* 0x000fc400000e0000 */
[----:B------:R-:W-:Y:S02]  /*158f0*/  R2UR UR11, R6 ;  /* 0x00000000060b72ca */ /* 0x000fe400000e0000 */
[----:B--2---:R-:W-:-:S05]  /*15900*/  I2FP.F32.U32 R0, UR6 ;  /* 0x0000000600007c45 */ /* 0x004fca0008201000 */
[----:B------:R-:W-:-:S04]  /*15910*/  FMUL R0, R0, UR4 ;  /* 0x0000000400007c20 */ /* 0x000fc80008400000 */
[----:B------:R2:W0:Y:S01]  /*15920*/  F2I.U32.TRUNC.NTZ R3, R0 ;  /* 0x0000000000037305 */ /* 0x000422000020f000 */
[----:B----4-:R-:W-:Y:S05]  /*15930*/  @!P0 BRA `(.L_x_538) ;  /* 0x0000000000308947 */ /* 0x010fea0003800000 */
        /* <DEDUP_REMOVED lines=12> */
.L_x_538:
[----:B------:R-:W-:Y:S01]  /*15a00*/  USHF.R.U64 UR43, UR10, UR15, UR11 ;  /* 0x0000000f0a2b7299 */ /* 0x000fe2000800120b */
[----:B--2---:R-:W-:Y:S01]  /*15a10*/  I2FP.F32.U32 R0, UR18 ;  /* 0x0000001200007c45 */ /* 0x004fe20008201000 */
[----:B------:R-:W-:Y:S02]  /*15a20*/  USHF.R.U32.HI UR4, URZ, UR15, UR11 ;  /* 0x0000000f3f047299 */ /* 0x000fe4000801160b */
[----:B------:R-:W-:Y:S02]  /*15a30*/  UIADD3 UR10, UP0, URZ, -UR43, URZ ;  /* 0x8000002b3f0a7290 */ /* 0x000fe4000ff1e03f */
[----:B------:R-:W-:Y:S01]  /*15a40*/  FMUL R0, R0, UR19 ;  /* 0x0000001300007c20 */ /* 0x000fe20008400000 */
[----:B------:R-:W-:Y:S01]  /*15a50*/  ULDC.64 UR12, c[0x0][0x620] ;  /* 0x00018800000c7ab9 */ /* 0x000fe20000000a00 */
[----:B------:R-:W-:Y:S01]  /*15a60*/  UIADD3.X UR4, URZ, ~UR4, URZ, UP0, !UPT ;  /* 0x800000043f047290 */ /* 0x000fe200087fe43f */
[----:B------:R-:W-:Y:S01]  /*15a70*/  UMOV UR8, UR16 ;  /* 0x0000001000087c82 */ /* 0x000fe20008000000 */
[----:B------:R-:W-:-:S02]  /*15a80*/  UMOV UR9, UR17 ;  /* 0x0000001100097c82 */ /* 0x000fc40008000000 */
[----:B------:R-:W-:Y:S01]  /*15a90*/  UIMAD UR4, UR4, UR12, URZ ;  /* 0x0000000c040472a4 */ /* 0x000fe2000f8e023f */
[----:B------:R-:W2:Y:S01]  /*15aa0*/  F2I.U32.TRUNC.NTZ R0, R0 ;  /* 0x0000000000007305 */ /* 0x000ea2000020f000 */
[----:B------:R-:W-:Y:S01]  /*15ab0*/  UIMAD.WIDE.U32 UR8, UR10, UR12, UR8 ;  /* 0x0000000c0a0872a5 */ /* 0x000fe2000f8e0008 */
[----:B0-----:R-:W-:Y:S01]  /*15ac0*/  R2UR UR12, R3 ;  /* 0x00000000030c72ca */ /* 0x001fe200000e0000 */
[----:B------:R-:W-:Y:S01]  /*15ad0*/  UIMAD UR10, UR10, UR13, UR4 ;  /* 0x0000000d0a0a72a4 */ /* 0x000fe2000f8e0204 */
[----:B------:R-:W-:Y:S01]  /*15ae0*/  ULDC UR11, c[0x0][0x618] ;  /* 0x00018600000b7ab9 */ /* 0x000fe20000000800 */
[----:B------:R-:W-:Y:S02]  /*15af0*/  ULDC UR21, c[0x0][0x658] ;  /* 0x0001960000157ab9 */ /* 0x000fe40000000800 */
[----:B------:R-:W-:Y:S01]  /*15b00*/  UIADD3 UR9, UR9, UR10, URZ ;  /* 0x0000000a09097290 */ /* 0x000fe2000fffe03f */
[----:B------:R-:W-:Y:S01]  /*15b10*/  UMOV UR15, 0xffffffff ;  /* 0xffffffff000f7882 */ /* 0x000fe20000000000 */
[----:B------:R-:W-:Y:S01]  /*15b20*/  ULDC.64 UR4, c[0x0][0x640] ;  /* 0x0001900000047ab9 */ /* 0x000fe20000000a00 */
[----:B------:R-:W-:Y:S01]  /*15b30*/  USHF.L.U32 UR15, UR15, UR21, URZ ;  /* 0x000000150f0f7299 */ /* 0x000fe2000800063f */
[----:B------:R-:W-:Y:S01]  /*15b40*/  ISETP.NE.U32.AND P0, PT, RZ, UR4, PT ;  /* 0x00000004ff007c0c */ /* 0x000fe2000bf05070 */
[----:B------:R-:W-:-:S02]  /*15b50*/  USHF.R.U64 UR16, UR8, UR11, UR9 ;  /* 0x0000000b08107299 */ /* 0x000fc40008001209 */
[----:B------:R-:W-:Y:S01]  /*15b60*/  USHF.R.U32.HI UR8, URZ, UR11, UR9 ;  /* 0x0000000b3f087299 */ /* 0x000fe20008011609 */
[----:B--2---:R-:W-:Y:S01]  /*15b70*/  R2UR UR14, R0 ;  /* 0x00000000000e72ca */ /* 0x004fe200000e0000 */
[----:B------:R-:W-:Y:S01]  /*15b80*/  ULDC UR17, c[0x0][0x608] ;  /* 0x0001820000117ab9 */ /* 0x000fe20000000800 */
[----:B------:R-:W-:Y:S01]  /*15b90*/  ULOP3.LUT UR41, URZ, UR15, URZ, 0x33, !UPT ;  /* 0x0000000f3f297292 */ /* 0x000fe2000f8e333f */
[----:B------:R-:W-:Y:S01]  /*15ba0*/  ISETP.NE.AND.EX P0, PT, RZ, UR5, PT, P0 ;  /* 0x00000005ff007c0c */ /* 0x000fe2000bf05300 */
[----:B------:R-:W-:Y:S02]  /*15bb0*/  USHF.R.U64 UR15, UR16, UR17, UR8 ;  /* 0x00000011100f7299 */ /* 0x000fe40008001208 */
[----:B------:R-:W-:Y:S02]  /*15bc0*/  USHF.R.U32.HI UR8, URZ, UR17, UR8 ;  /* 0x000000113f087299 */ /* 0x000fe40008011608 */
[----:B------:R-:W-:Y:S02]  /*15bd0*/  UIADD3 UR12, -UR12, URZ, URZ ;  /* 0x0000003f0c0c7290 */ /* 0x000fe4000fffe13f */
[----:B------:R-:W-:Y:S01]  /*15be0*/  USHF.R.U64 UR17, UR15, UR21, UR8 ;  /* 0x000000150f117299 */ /* 0x000fe20008001208 */
[----:B------:R-:W-:Y:S01]  /*15bf0*/  UMOV UR19, 0x1 ;  /* 0x0000000100137882 */ /* 0x000fe20000000000 */
[----:B------:R-:W-:Y:S01]  /*15c00*/  ULDC UR13, c[0x0][0x144] ;  /* 0x00005100000d7ab9 */ /* 0x000fe20000000800 */
[----:B------:R-:W-:Y:S01]  /*15c10*/  ULDC UR7, c[0x0][0x600] ;  /* 0x0001800000077ab9 */ /* 0x000fe20000000800 */
[----:B------:R-:W-:-:S02]  /*15c20*/  USHF.L.U32 UR24, UR19, UR21, URZ ;  /* 0x0000001513187299 */ /* 0x000fc4000800063f */
[----:B------:R-:W-:Y:S02]  /*15c30*/  USHF.R.U32.HI UR8, URZ, UR21, UR8 ;  /* 0x000000153f087299 */ /* 0x000fe40008011608 */
[----:B------:R-:W-:Y:S02]  /*15c40*/  UIMAD UR21, UR13, UR12, UR6 ;  /* 0x0000000c0d1572a4 */ /* 0x000fe4000f8e0206 */
[----:B------:R-:W-:Y:S02]  /*15c50*/  UIADD3 UR20, UR7, -0x1, URZ ;  /* 0xffffffff07147890 */ /* 0x000fe4000fffe03f */
[----:B------:R-:W-:Y:S01]  /*15c60*/  UIADD3 UR19, -UR14, URZ, URZ ;  /* 0x0000003f0e137290 */ /* 0x000fe2000fffe13f */
        /* <DEDUP_REMOVED lines=17> */
.L_x_539:
[----:B------:R-:W-:Y:S01]  /*15d80*/  UISETP.NE.AND UP0, UPT, UR45, URZ, UPT ;  /* 0x0000003f2d00728c */ /* 0x000fe2000bf05270 */
[----:B------:R-:W-:Y:S01]  /*15d90*/  IMAD.MOV.U32 R0, RZ, RZ, 0x1 ;  /* 0x00000001ff007424 */ /* 0x000fe200078e00ff */
[----:B------:R-:W-:Y:S02]  /*15da0*/  USHF.R.U64 UR4, UR6, UR22, UR8 ;  /* 0x0000001606047299 */ /* 0x000fe40008001208 */
[----:B------:R-:W-:Y:S02]  /*15db0*/  ULOP3.LUT UR41, UR15, UR41, URZ, 0xc0, !UPT ;  /* 0x000000290f297292 */ /* 0x000fe4000f8ec03f */
[----:B------:R-:W-:Y:S02]  /*15dc0*/  UIADD3 UR5, -UR4, URZ, URZ ;  /* 0x0000003f04057290 */ /* 0x000fe4000fffe13f */
[----:B------:R-:W-:Y:S02]  /*15dd0*/  UIMAD UR41, UR24, UR4, UR41 ;  /* 0x00000004182972a4 */ /* 0x000fe4000f8e0229 */
[----:B------:R-:W-:-:S02]  /*15de0*/  ULOP3.LUT UR16, UR16, UR20, URZ, 0xc0, !UPT ;  /* 0x0000001410107292 */ /* 0x000fc4000f8ec03f */
[----:B------:R-:W-:Y:S02]  /*15df0*/  @UP0 UIMAD UR21, UR25, UR19, UR18 ;  /* 0x00000013191502a4 */ /* 0x000fe4000f8e0212 */
[----:B------:R-:W-:-:S03]  /*15e00*/  UIMAD UR4, UR5, UR23, UR17 ;  /* 0x00000017050472a4 */ /* 0x000fc6000f8e0211 */
[----:B------:R-:W-:Y:S01]  /*15e10*/  ULDC UR5, c[0x0][0x610] ;  /* 0x0001840000057ab9 */ /* 0x000fe20000000800 */
[----:B------:R-:W-:Y:S02]  /*15e20*/  UIMAD UR4, UR4, UR7, UR16 ;  /* 0x00000007040472a4 */ /* 0x000fe4000f8e0210 */
[----:B------:R-:W-:-:S04]  /*15e30*/  UIMAD UR41, UR41, UR5, UR21 ;  /* 0x00000005292972a4 */ /* 0x000fc8000f8e0215 */
[----:B------:R-:W-:Y:S02]  /*15e40*/  USEL UR42, UR4, UR41, !UP0 ;  /* 0x00000029042a7287 */ /* 0x000fe4000c000000 */
[----:B------:R-:W-:-:S12]  /*15e50*/  USEL UR41, UR41, UR4, !UP0 ;  /* 0x0000000429297287 */ /* 0x000fd8000c000000 */
.L_x_537:
[----:B------:R-:W-:-:S13]  /*15e60*/  LOP3.LUT P0, RZ, R0, 0xff, RZ, 0xc0, !PT ;  /* 0x000000ff00ff7812 */ /* 0x000fda000780c0ff */
[----:B------:R-:W-:Y:S05]  /*15e70*/  @P0 BRA `(.L_x_540) ;  /* 0xfffffeb000b40947 */ /* 0x000fea000383ffff */
[----:B------:R-:W-:Y:S05]  /*15e80*/  EXIT ;  /* 0x000000000000794d */ /* 0x000fea0003800000 */
.L_x_3:
[----:B------:R-:W2:Y:S01]  /*15e90*/  LDL R5, [R1+0x204] ;  /* 0x0002040001057983 */ /* 0x000ea20000100800 */
[----:B------:R-:W-:-:S03]  /*15ea0*/  ULDC.64 UR8, c[0x0][0x650] ;  /* 0x0001940000087ab9 */ /* 0x000fc60000000a00 */
[----:B------:R-:W3:Y:S01]  /*15eb0*/  LDL R4, [R1+0x200] ;  /* 0x0002000001047983 */ /* 0x000ee20000100800 */
[----:B------:R-:W-:Y:S01]  /*15ec0*/  PRMT R0, RZ, 0x7610, R0 ;  /* 0x00007610ff007816 */ /* 0x000fe20000000000 */
[----:B------:R-:W-:Y:S01]  /*15ed0*/  IMAD.MOV.U32 R3, RZ, RZ, -0x1 ;  /* 0xffffffffff037424 */ /* 0x000fe200078e00ff */
[----:B------:R-:W-:Y:S01]  /*15ee0*/  MOV R9, 0xffffffff ;  /* 0xffffffff00097802 */ /* 0x000fe20000000f00 */
[----:B------:R-:W-:Y:S01]  /*15ef0*/  IMAD.MOV.U32 R2, RZ, RZ, -0x1 ;  /* 0xffffffffff027424 */ /* 0x000fe200078e00ff */
[----:B--2---:R-:W-:-:S04]  /*15f00*/  ISETP.GE.U32.AND P0, PT, R5, UR8, PT ;  /* 0x0000000805007c0c */ /* 0x004fc8000bf06070 */
[----:B---3--:R-:W-:-:S13]  /*15f10*/  ISETP.GE.U32.AND.EX P0, PT, R4, UR9, PT, P0 ;  /* 0x0000000904007c0c */ /* 0x008fda000bf06100 */
[----:B------:R-:W-:Y:S05]  /*15f20*/  @P0 BRA `(.L_x_541) ;  /* 0x00000004008c0947 */ /* 0x000fea0003800000 */
[----:B------:R-:W-:Y:S01]  /*15f30*/  I2FP.F32.U32 R0, UR4 ;  /* 0x0000000400007c45 */ /* 0x000fe20008201000 */
[----:B0-----:R-:W-:Y:S01]  /*15f40*/  ULDC.64 UR16, c[0x0][0x628] ;  /* 0x00018a0000107ab9 */ /* 0x001fe20000000a00 */
        /* <DEDUP_REMOVED lines=24> */
.L_x_542:
        /* <DEDUP_REMOVED lines=24> */
[----:B------:R-:W-:Y:S01]  /*16250*/  UMOV UR19, 0x1 ;  /* 0x0000000100137882 */ /* 0x000fe20000000000 */
[----:B------:R-:W-:Y:S01]  /*16260*/  ULDC UR20, c[0x0][0x608] ;  /* 0x0001820000147ab9 */ /* 0x000fe20000000800 */
[----:B------:R-:W-:Y:S01]  /*16270*/  USHF.L.U32 UR26, UR19, UR23, URZ ;  /* 0x00000017131a7299 */ /* 0x000fe2000800063f */
[----:B------:R-:W-:Y:S01]  /*16280*/  ISETP.NE.AND.EX P0, PT, RZ, UR9, PT, P0 ;  /* 0x00000009ff007c0c */ /* 0x000fe2000bf05300 */
[----:B------:R-:W-:Y:S02]  /*16290*/  USHF.R.U64 UR19, UR18, UR20, UR11 ;  /* 0x0000001412137299 */ /* 0x000fe4000800120b */
[----:B------:R-:W-:Y:S02]  /*162a0*/  USHF.R.U32.HI UR11, URZ, UR20, UR11 ;  /* 0x000000143f0b7299 */ /* 0x000fe4000801160b */
[----:B------:R-:W-:-:S02]  /*162b0*/  UIADD3 UR15, -UR15, URZ, URZ ;  /* 0x0000003f0f0f7290 */ /* 0x000fc4000fffe13f */
[----:B------:R-:W-:Y:S01]  /*162c0*/  USHF.R.U64 UR20, UR19, UR23, UR11 ;  /* 0x0000001713147299 */ /* 0x000fe2000800120b */
[----:B------:R-:W-:Y:S01]  /*162d0*/  ULDC UR16, c[0x0][0x144] ;  /* 0x0000510000107ab9 */ /* 0x000fe20000000800 */
[----:B------:R-:W-:Y:S01]  /*162e0*/  ULDC UR6, c[0x0][0x600] ;  /* 0x0001800000067ab9 */ /* 0x000fe20000000800 */
[----:B------:R-:W-:Y:S02]  /*162f0*/  USHF.R.U32.HI UR11, URZ, UR23, UR11 ;  /* 0x000000173f0b7299 */ /* 0x000fe4000801160b */
[----:B------:R-:W-:Y:S02]  /*16300*/  UIMAD UR23, UR16, UR15, UR4 ;  /* 0x0000000f101772a4 */ /* 0x000fe4000f8e0204 */
[----:B------:R-:W-:Y:S02]  /*16310*/  UIADD3 UR22, UR6, -0x1, URZ ;  /* 0xffffffff06167890 */ /* 0x000fe4000fffe03f */
[----:B------:R-:W-:Y:S02]  /*16320*/  ULOP3.LUT UR27, URZ, UR13, URZ, 0x33, !UPT ;  /* 0x0000000d3f1b7292 */ /* 0x000fe4000f8e333f */
        /* <DEDUP_REMOVED lines=18> */
.L_x_543:
[----:B------:R-:W-:Y:S01]  /*16450*/  UISETP.NE.AND UP0, UPT, UR45, URZ, UPT ;  /* 0x0000003f2d00728c */ /* 0x000fe2000bf05270 */
[----:B------:R-:W-:Y:S01]  /*16460*/  IMAD.MOV.U32 R0, RZ, RZ, 0x1 ;  /* 0x00000001ff007424 */ /* 0x000fe200078e00ff */
[----:B------:R-:W-:Y:S01]  /*16470*/  USHF.R.U64 UR8, UR4, UR24, UR11 ;  /* 0x0000001804087299 */ /* 0x000fe2000800120b */
[----:B------:R-:W-:Y:S01]  /*16480*/  IMAD.U32 R9, RZ, RZ, UR5 ;  /* 0x00000005ff097e24 */ /* 0x000fe2000f8e00ff */
[----:B------:R-:W-:Y:S02]  /*16490*/  ULOP3.LUT UR4, UR19, UR27, URZ, 0xc0, !UPT ;  /* 0x0000001b13047292 */ /* 0x000fe4000f8ec03f */
[----:B------:R-:W-:Y:S02]  /*164a0*/  ULOP3.LUT UR18, UR18, UR22, URZ, 0xc0, !UPT ;  /* 0x0000001612127292 */ /* 0x000fe4000f8ec03f */
[----:B------:R-:W-:-:S03]  /*164b0*/  UIMAD UR4, UR26, UR8, UR4 ;  /* 0x000000081a0472a4 */ /* 0x000fc6000f8e0204 */
[----:B------:R-:W-:Y:S02]  /*164c0*/  @UP0 UIMAD UR23, UR28, UR21, UR7 ;  /* 0x000000151c1702a4 */ /* 0x000fe4000f8e0207 */
[----:B------:R-:W-:-:S03]  /*164d0*/  UIADD3 UR7, -UR8, URZ, URZ ;  /* 0x0000003f08077290 */ /* 0x000fc6000fffe13f */
[----:B------:R-:W-:Y:S01]  /*164e0*/  ULDC UR8, c[0x0][0x610] ;  /* 0x0001840000087ab9 */ /* 0x000fe20000000800 */
[----:B------:R-:W-:Y:S02]  /*164f0*/  UIMAD UR7, UR7, UR25, UR20 ;  /* 0x00000019070772a4 */ /* 0x000fe4000f8e0214 */
[----:B------:R-:W-:Y:S02]  /*16500*/  UIMAD UR4, UR4, UR8, UR23 ;  /* 0x00000008040472a4 */ /* 0x000fe4000f8e0217 */
[----:B------:R-:W-:-:S04]  /*16510*/  UIMAD UR7, UR7, UR6, UR18 ;  /* 0x00000006070772a4 */ /* 0x000fc8000f8e0212 */
[----:B------:R-:W-:Y:S02]  /*16520*/  USEL UR6, UR7, UR4, !UP0 ;  /* 0x0000000407067287 */ /* 0x000fe4000c000000 */
[----:B------:R-:W-:-:S04]  /*16530*/  USEL UR4, UR4, UR7, !UP0 ;  /* 0x0000000704047287 */ /* 0x000fc8000c000000 */
[----:B------:R-:W-:Y:S02]  /*16540*/  IMAD.U32 R2, RZ, RZ, UR6 ;  /* 0x00000006ff027e24 */ /* 0x000fe4000f8e00ff */
[----:B------:R-:W-:-:S07]  /*16550*/  IMAD.U32 R3, RZ, RZ, UR4 ;  /* 0x00000004ff037e24 */ /* 0x000fce000f8e00ff */
.L_x_541:
[----:B------:R-:W-:-:S08]  /*16560*/  NOP ;  /* 0x0000000000007918 */ /* 0x000fd00000000000 */
[----:B0-----:R-:W0:-:S00]  /*16570*/  USETMAXREG.DEALLOC.CTAPOOL 0x18 ;  /* 0x00000018000079c8 */ /* 0x001e0000080e0500 */
[----:B------:R-:W-:-:S13]  /*16580*/  ISETP.NE.AND P0, PT, RZ, UR10, PT ;  /* 0x0000000aff007c0c */ /* 0x000fda000bf05270 */
[----:B------:R-:W-:Y:S05]  /*16590*/  @P0 EXIT ;  /* 0x000000000000094d */ /* 0x000fea0003800000 */
[----:B0-----:R-:W-:Y:S01]  /*165a0*/  LOP3.LUT P0, RZ, R0, 0xff, RZ, 0xc0, !PT ;  /* 0x000000ff00ff7812 */ /* 0x001fe2000780c0ff */
[----:B------:R-:W-:Y:S01]  /*165b0*/  IMAD.MOV.U32 R6, RZ, RZ, RZ ;  /* 0x000000ffff067224 */ /* 0x000fe200078e00ff */
[----:B------:R-:W-:-:S11]  /*165c0*/  MOV R0, 0x1 ;  /* 0x0000000100007802 */ /* 0x000fd60000000f00 */
[----:B------:R-:W-:Y:S05]  /*165d0*/  @!P0 BRA `(.L_x_544) ;  /* 0x0000000c005c8947 */ /* 0x000fea0003800000 */
[----:B------:R-:W0:Y:S01]  /*165e0*/  S2R R4, SR_TID.X ;  /* 0x0000000000047919 */ /* 0x000e220000002100 */
[----:B------:R-:W-:Y:S01]  /*165f0*/  ULDC UR4, c[0x0][0x28c] ;  /* 0x0000a30000047ab9 */ /* 0x000fe20000000800 */
[----:B------:R-:W-:Y:S01]  /*16600*/  ULDC UR6, c[0x0][0x658] ;  /* 0x0001960000067ab9 */ /* 0x000fe20000000800 */
[----:B------:R-:W-:Y:S01]  /*16610*/  UIADD3 UR10, UR4, 0x1f, URZ ;  /* 0x0000001f040a7890 */ /* 0x000fe2000fffe03f */
[----:B------:R-:W-:Y:S01]  /*16620*/  BSSY B0, `(.L_x_544) ;  /* 0x00000d2000007945 */ /* 0x000fe20003800000 */
[----:B------:R-:W-:Y:S01]  /*16630*/  UMOV UR7, 0xffffffff ;  /* 0xffffffff00077882 */ /* 0x000fe20000000000 */
[----:B------:R-:W-:Y:S01]  /*16640*/  ULDC UR5, c[0x0][0x600] ;  /* 0x0001800000057ab9 */ /* 0x000fe20000000800 */
[----:B------:R-:W-:Y:S01]  /*16650*/  UMOV UR9, 0x1 ;  /* 0x0000000100097882 */ /* 0x000fe20000000000 */
[----:B------:R-:W-:Y:S01]  /*16660*/  USHF.L.U32 UR7, UR7, UR6, URZ ;  /* 0x0000000607077299 */ /* 0x000fe2000800063f */
[----:B------:R-:W-:Y:S01]  /*16670*/  IMAD.MOV.U32 R8, RZ, RZ, 0x1 ;  /* 0x00000001ff087424 */ /* 0x000fe200078e00ff */
[----:B------:R-:W-:Y:S01]  /*16680*/  UIADD3 UR4, UR5, -0x1, URZ ;  /* 0xffffffff05047890 */ /* 0x000fe2000fffe03f */
[----:B------:R-:W-:Y:S01]  /*16690*/  IMAD.MOV.U32 R0, RZ, RZ, 0x1 ;  /* 0x00000001ff007424 */ /* 0x000fe200078e00ff */
[----:B------:R-:W-:Y:S01]  /*166a0*/  USHF.R.S32.HI UR11, URZ, 0x1f, UR10 ;  /* 0x0000001f3f0b7899 */ /* 0x000fe2000801140a */
[----:B------:R-:W-:Y:S01]  /*166b0*/  IMAD.MOV.U32 R6, RZ, RZ, RZ ;  /* 0x000000ffff067224 */ /* 0x000fe200078e00ff */
[----:B------:R-:W-:Y:S01]  /*166c0*/  ULDC UR8, c[0x0][0xc] ;  /* 0x0000030000087ab9 */ /* 0x000fe20000000800 */
[----:B------:R-:W-:-:S02]  /*166d0*/  USHF.L.U32 UR5, UR9, UR6, URZ ;  /* 0x0000000609057299 */ /* 0x000fc4000800063f */
[----:B------:R-:W-:Y:S01]  /*166e0*/  ULEA.HI UR11, UR11, UR10, URZ, 0x5 ;  /* 0x0000000a0b0b7291 */ /* 0x000fe2000f8f283f */
[----:B------:R-:W-:Y:S01]  /*166f0*/  ULDC UR9, c[0x0][0x10] ;  /* 0x0000040000097ab9 */ /* 0x000fe20000000800 */
[----:B------:R-:W-:Y:S02]  /*16700*/  ULOP3.LUT UR6, URZ, UR7, URZ, 0x33, !UPT ;  /* 0x000000073f067292 */ /* 0x000fe4000f8e333f */
[----:B------:R-:W-:Y:S01]  /*16710*/  UIMAD.WIDE.U32 UR8, UR8, UR9, URZ ;  /* 0x00000009080872a5 */ /* 0x000fe2000f8e003f */
[----:B------:R-:W-:Y:S01]  /*16720*/  ULDC UR7, c[0x0][0x14] ;  /* 0x0000050000077ab9 */ /* 0x000fe20000000800 */
[----:B------:R-:W-:Y:S02]  /*16730*/  USHF.R.S32.HI UR18, URZ, 0x5, UR11 ;  /* 0x000000053f127899 */ /* 0x000fe4000801140b */
[----:B------:R-:W-:Y:S02]  /*16740*/  UIMAD.WIDE.U32 UR20, UR8, UR7, URZ ;  /* 0x00000007081472a5 */ /* 0x000fe4000f8e003f */
[----:B------:R-:W-:-:S02]  /*16750*/  UIMAD UR13, UR9, UR7, URZ ;  /* 0x00000007090d72a4 */ /* 0x000fc4000f8e023f */
[----:B------:R-:W-:Y:S01]  /*16760*/  ULOP3.LUT UR24, UR40, 0x2, URZ, 0xfc, !UPT ;  /* 0x0000000228187892 */ /* 0x000fe2000f8efc3f */
[C---:B0-----:R-:W-:Y:S01]  /*16770*/  LOP3.LUT P2, RZ, R4.reuse, 0x7f, RZ, 0xc0, !PT ;  /* 0x0000007f04ff7812 */ /* 0x041fe2000784c0ff */
[----:B------:R-:W-:Y:S01]  /*16780*/  UIADD3 UR13, UR21, UR13, URZ ;  /* 0x0000000d150d7290 */ /* 0x000fe2000fffe03f */
[----:B------:R-:W-:Y:S01]  /*16790*/  LOP3.LUT P0, RZ, R4, 0x1f, RZ, 0xc0, !PT ;  /* 0x0000001f04ff7812 */ /* 0x000fe2000780c0ff */
[----:B------:R-:W-:Y:S01]  /*167a0*/  UIADD3 UR25, UR18, 0x1, URZ ;  /* 0x0000000112197890 */ /* 0x000fe2000fffe03f */
[----:B------:R-:W-:Y:S02]  /*167b0*/  ULDC.64 UR22, c[0x0][0x198] ;  /* 0x0000660000167ab9 */ /* 0x000fe40000000a00 */
[----:B------:R-:W-:-:S13]  /*167c0*/  PLOP3.LUT P0, PT, P0, P2, PT, 0x8a, 0x0 ;  /* 0x000000000000781c */ /* 0x000fda0000705172 */
.L_x_556:
[----:B------:R-:W-:-:S03]  /*167d0*/  UMOV UR7, 0xffffffff ;  /* 0xffffffff00077882 */ /* 0x000fc60000000000 */
[----:B------:R-:W-:Y:S05]  /*167e0*/  BRA.DIV UR7, `(.L_x_545) ;  /* 0x0000001207107947 */ /* 0x000fea000b800000 */
[----:B------:R-:W-:-:S13]  /*167f0*/  ELECT P6, URZ, PT ;  /* 0x00000000003f782f */ /* 0x000fda00038c0000 */
.L_x_569:
[----:B------:R-:W0:Y:S01]  /*16800*/  LDC R4, c[0x0][0x28c] ;  /* 0x0000a300ff047b82 */ /* 0x000e220000000800 */
[----:B------:R-:W-:Y:S01]  /*16810*/  BSSY B1, `(.L_x_546) ;  /* 0x0000035000017945 */ /* 0x000fe20003800000 */
[----:B0-----:R-:W-:-:S13]  /*16820*/  ISETP.LT.OR P6, PT, R4, 0x1, !P6 ;  /* 0x000000010400780c */ /* 0x001fda00077c1670 */
[----:B------:R-:W-:Y:S05]  /*16830*/  @P6 BRA `(.L_x_547) ;  /* 0x0000000000c86947 */ /* 0x000fea0003800000 */
[----:B------:R-:W-:Y:S01]  /*16840*/  IMAD.SHL.U32 R11, R3, 0x100, RZ ;  /* 0x00000100030b7824 */ /* 0x000fe200078e00ff */
[----:B------:R-:W-:Y:S01]  /*16850*/  SHF.L.U32 R2, R2, 0x8, RZ ;  /* 0x0000000802027819 */ /* 0x000fe200000006ff */
[----:B------:R-:W-:Y:S01]  /*16860*/  IMAD.MOV.U32 R12, RZ, RZ, RZ ;  /* 0x000000ffff0c7224 */ /* 0x000fe200078e00ff */
[----:B------:R-:W-:Y:S01]  /*16870*/  MOV R4, R6 ;  /* 0x0000000600047202 */ /* 0x000fe20000000f00 */
[----:B------:R-:W-:Y:S02]  /*16880*/  IMAD.U32 R14, RZ, RZ, UR25 ;  /* 0x00000019ff0e7e24 */ /* 0x000fe4000f8e00ff */
[----:B------:R-:W-:-:S07]  /*16890*/  IMAD.MOV.U32 R3, RZ, RZ, R0 ;  /* 0x000000ffff037224 */ /* 0x000fce00078e0000 */
.L_x_551:
[----:B------:R-:W0:Y:S01]  /*168a0*/  S2R R10, SR_CgaCtaId ;  /* 0x00000000000a7919 */ /* 0x000e220000008800 */
[----:B------:R-:W-:Y:S01]  /*168b0*/  MOV R5, 0x400 ;  /* 0x0000040000057802 */ /* 0x000fe20000000f00 */
[----:B------:R-:W1:Y:S03]  /*168c0*/  @!P2 LDC R7, c[0x0][0x500] ;  /* 0x00014000ff07ab82 */ /* 0x000e660000000800 */
[----:B0-----:R-:W-:Y:S02]  /*168d0*/  LEA R13, R10, R5, 0x18 ;  /* 0x000000050a0d7211 */ /* 0x001fe400078ec0ff */
[----:B------:R-:W-:-:S03]  /*168e0*/  SHF.L.U32 R5, R3, 0x1f, RZ ;  /* 0x0000001f03057819 */ /* 0x000fc600000006ff */
[----:B------:R-:W-:-:S04]  /*168f0*/  IMAD R10, R4, 0x8, R13 ;  /* 0x00000008040a7824 */ /* 0x000fc800078e020d */
[----:B------:R-:W0:Y:S02]  /*16900*/  SYNCS.PHASECHK.TRANS64.TRYWAIT P1, [R10+URZ+0x30], R5 ;  /* 0x000030050a0075a7 */ /* 0x000e24000802017f */
[----:B01----:R-:W-:Y:S05]  /*16910*/  @!P1 BRA `(.L_x_548) ;  /* 0x0000000c00e49947 */ /* 0x003fea0003800000 */
.L_x_570:
[----:B------:R-:W-:Y:S01]  /*16920*/  UPRMT UR7, UR24, 0x9910, URZ ;  /* 0x0000991018077896 */ /* 0x000fe2000800003f */
[----:B------:R1:W-:Y:S03]  /*16930*/  @!P2 SYNCS.ARRIVE.TRANS64 RZ, [R10+URZ], R7 ;  /* 0x000000070affa9a7 */ /* 0x0003e6000800003f */
[----:B------:R-:W-:-:S06]  /*16940*/  UISETP.NE.AND UP0, UPT, UR7, 0x2, UPT ;  /* 0x000000020700788c */ /* 0x000fcc000bf05270 */
[----:B------:R-:W-:-:S13]  /*16950*/  PLOP3.LUT P1, PT, PT, PT, UP0, 0x80, 0x0 ;  /* 0x000000000000781c */ /* 0x000fda0003f2f008 */
[----:B-1----:R-:W-:Y:S05]  /*16960*/  @P1 BRA `(.L_x_549) ;  /* 0x0000000000041947 */ /* 0x002fea0003800000 */
[----:B------:R-:W-:Y:S01]  /*16970*/  BPT.TRAP 0x1 ;  /* 0x000000040000795c */ /* 0x000fe20000300000 */
.L_x_549:
[----:B------:R-:W-:Y:S05]  /*16980*/  @P0 BRA `(.L_x_550) ;  /* 0x0000000000040947 */ /* 0x000fea0003800000 */
[----:B------:R-:W-:Y:S01]  /*16990*/  BPT.TRAP 0x1 ;  /* 0x000000040000795c */ /* 0x000fe20000300000 */
.L_x_550:
[----:B------:R-:W-:Y:S01]  /*169a0*/  IMAD R13, R4, 0x4000, R13 ;  /* 0x00004000040d7824 */ /* 0x000fe200078e020d */
[----:B------:R-:W-:Y:S01]  /*169b0*/  R2UR UR9, R10 ;  /* 0x000000000a0972ca */ /* 0x000fe200000e0000 */
[----:B------:R-:W-:Y:S01]  /*169c0*/  VIADD R14, R14, 0xffffffff ;  /* 0xffffffff0e0e7836 */ /* 0x000fe20000000000 */
[----:B------:R-:W-:Y:S01]  /*169d0*/  UIADD3 UR14, UP0, UR22, 0xf0, URZ ;  /* 0x000000f0160e7890 */ /* 0x000fe2000ff1e03f */
[----:B------:R-:W-:Y:S01]  /*169e0*/  R2UR UR11, R11 ;  /* 0x000000000b0b72ca */ /* 0x000fe200000e0000 */
[----:B------:R-:W-:Y:S01]  /*169f0*/  UIADD3 UR26, UP1, UR22, 0x1f0, URZ ;  /* 0x000001f0161a7890 */ /* 0x000fe2000ff3e03f */
[----:B------:R-:W-:Y:S01]  /*16a00*/  R2UR UR7, R13 ;  /* 0x000000000d0772ca */ /* 0x000fe200000e0000 */
[----:B------:R-:W-:Y:S01]  /*16a10*/  UIADD3.X UR15, URZ, UR23, URZ, UP0, !UPT ;  /* 0x000000173f0f7290 */ /* 0x000fe200087fe43f */
[----:B------:R-:W-:Y:S01]  /*16a20*/  R2UR UR10, R12 ;  /* 0x000000000c0a72ca */ /* 0x000fe200000e0000 */
[----:B------:R-:W-:Y:S01]  /*16a30*/  VIADD R4, R4, 0x1 ;  /* 0x0000000104047836 */ /* 0x000fe20000000000 */
[----:B------:R-:W-:Y:S01]  /*16a40*/  R2UR UR12, R9 ;  /* 0x00000000090c72ca */ /* 0x000fe200000e0000 */
[----:B------:R-:W-:Y:S01]  /*16a50*/  UIADD3.X UR27, URZ, UR23, URZ, UP1, !UPT ;  /* 0x000000173f1b7290 */ /* 0x000fe20008ffe43f */
[----:B------:R-:W-:Y:S01]  /*16a60*/  R2UR UR19, R2 ;  /* 0x00000000021372ca */ /* 0x000fe200000e0000 */
[----:B------:R-:W-:Y:S01]  /*16a70*/  UMOV UR16, 0x0 ;  /* 0x0000000000107882 */ /* 0x000fe20000000000 */
[----:B------:R-:W-:Y:S01]  /*16a80*/  ISETP.GT.AND P3, PT, R14, 0x1, PT ;  /* 0x000000010e00780c */ /* 0x000fe20003f64270 */
[----:B------:R-:W-:Y:S01]  /*16a90*/  UMOV UR17, 0x10000000 ;  /* 0x1000000000117882 */ /* 0x000fe20000000000 */
[----:B------:R-:W-:-:S02]  /*16aa0*/  ISETP.NE.AND P1, PT, R4, 0x6, PT ;  /* 0x000000060400780c */ /* 0x000fc40003f25270 */
[----:B------:R-:W-:Y:S01]  /*16ab0*/  IADD3 R12, R12, 0x20, RZ ;  /* 0x000000200c0c7810 */ /* 0x000fe20007ffe0ff */
[----:B------:R-:W-:Y:S01]  /*16ac0*/  UIADD3 UR8, UR7, 0x180, URZ ;  /* 0x0000018007087890 */ /* 0x000fe2000fffe03f */
[----:B0-----:R-:W-:Y:S01]  /*16ad0*/  SEL R10, RZ, 0x1, P1 ;  /* 0x00000001ff0a7807 */ /* 0x001fe20000800000 */
[----:B------:R-:W-:Y:S01]  /*16ae0*/  UIADD3 UR7, UR7, 0x18180, URZ ;  /* 0x0001818007077890 */ /* 0x000fe2000fffe03f */
[----:B------:R-:W-:Y:S02]  /*16af0*/  SEL R4, R4, RZ, P1 ;  /* 0x000000ff04047207 */ /* 0x000fe40000800000 */
[----:B------:R-:W-:-:S04]  /*16b00*/  LOP3.LUT R3, R3, R10, RZ, 0x3c, !PT ;  /* 0x0000000a03037212 */ /* 0x000fc800078e3cff */
[----:B------:R0:W-:Y:S02]  /*16b10*/  UTMALDG.3D [UR8], [UR14], desc[UR16] ;  /* 0x000010080e0075b4 */ /* 0x0001e40008011000 */
[----:B0-----:R-:W-:Y:S01]  /*16b20*/  UMOV UR8, UR7 ;  /* 0x0000000700087c82 */ /* 0x001fe20008000000 */
[----:B------:R-:W-:Y:S02]  /*16b30*/  UMOV UR11, UR19 ;  /* 0x00000013000b7c82 */ /* 0x000fe40008000000 */
[----:B------:R0:W-:Y:S02]  /*16b40*/  UTMALDG.3D [UR8], [UR26], desc[UR16] ;  /* 0x000010081a0075b4 */ /* 0x0001e40008011000 */
[----:B0-----:R-:W-:Y:S05]  /*16b50*/  @P3 BRA `(.L_x_551) ;  /* 0xfffffffc00503947 */ /* 0x001fea000383ffff */
.L_x_547:
[----:B------:R-:W-:Y:S05]  /*16b60*/  BSYNC B1 ;  /* 0x0000000000017941 */ /* 0x000fea0003800000 */
.L_x_546:
[----:B------:R-:W2:Y:S01]  /*16b70*/  LDL.LU R15, [R1+0x200] ;  /* 0x00020000010f7983 */ /* 0x000ea20000300800 */
[----:B------:R-:W-:Y:S01]  /*16b80*/  LOP3.LUT P1, RZ, R8, 0xff, RZ, 0xc0, !PT ;  /* 0x000000ff08ff7812 */ /* 0x000fe2000782c0ff */
[----:B------:R-:W-:Y:S01]  /*16b90*/  VIADD R6, R6, UR18 ;  /* 0x0000001206067c36 */ /* 0x000fe20008000000 */
[----:B------:R-:W-:Y:S01]  /*16ba0*/  ULDC.64 UR8, c[0x0][0x650] ;  /* 0x0001940000087ab9 */ /* 0x000fe20000000a00 */
[----:B------:R-:W3:Y:S01]  /*16bb0*/  LDL.LU R13, [R1+0x204] ;  /* 0x00020400010d7983 */ /* 0x000ee20000300800 */
[----:B------:R-:W-:Y:S01]  /*16bc0*/  UISETP.GE.U32.AND UP0, UPT, UR18, 0x6, UPT ;  /* 0x000000061200788c */ /* 0x000fe2000bf06070 */
[----:B------:R-:W-:Y:S01]  /*16bd0*/  BSSY B1, `(.L_x_552) ;  /* 0x0000074000017945 */ /* 0x000fe20003800000 */
[----:B------:R-:W-:Y:S02]  /*16be0*/  MOV R9, 0xffffffff ;  /* 0xffffffff00097802 */ /* 0x000fe40000000f00 */
[----:B------:R-:W-:Y:S02]  /*16bf0*/  PRMT R4, RZ, 0x7610, R4 ;  /* 0x00007610ff047816 */ /* 0x000fe40000000004 */
[----:B------:R-:W-:-:S02]  /*16c00*/  PLOP3.LUT P3, PT, PT, PT, UP0, 0x80, 0x0 ;  /* 0x000000000000781c */ /* 0x000fc40003f6f008 */
[----:B------:R-:W-:Y:S01]  /*16c10*/  PRMT R8, RZ, 0x7610, R8 ;  /* 0x00007610ff087816 */ /* 0x000fe20000000008 */
[----:B------:R-:W0:Y:S01]  /*16c20*/  @P1 S2R R3, SR_CgaCtaId ;  /* 0x0000000000031919 */ /* 0x000e220000008800 */
[----:B------:R-:W-:-:S04]  /*16c30*/  @P1 MOV R2, 0x400 ;  /* 0x0000040000021802 */ /* 0x000fc80000000f00 */
[----:B0-----:R-:W-:-:S04]  /*16c40*/  @P1 LEA R2, R3, R2, 0x18 ;  /* 0x0000000203021211 */ /* 0x001fc800078ec0ff */
[----:B------:R0:W-:Y:S01]  /*16c50*/  @P1 SYNCS.ARRIVE.TRANS64.A1T0 RZ, [R2+URZ+0x78], RZ ;  /* 0x000078ff02ff19a7 */ /* 0x0001e2000810003f */
[----:B------:R-:W-:Y:S01]  /*16c60*/  ISETP.GT.U32.AND P1, PT, R6, 0x5, PT ;  /* 0x000000050600780c */ /* 0x000fe20003f24070 */
[----:B0-----:R-:W-:-:S05]  /*16c70*/  IMAD.U32 R2, RZ, RZ, UR18 ;  /* 0x00000012ff027e24 */ /* 0x001fca000f8e00ff */
[----:B------:R-:W-:Y:S01]  /*16c80*/  ISETP.LT.U32.AND P1, PT, R2, 0x6, P1 ;  /* 0x000000060200780c */ /* 0x000fe20000f21070 */
[----:B------:R-:W-:-:S04]  /*16c90*/  IMAD.WIDE.U32 R2, R6, -0x55555555, RZ ;  /* 0xaaaaaaab06027825 */ /* 0x000fc800078e00ff */
[----:B------:R-:W-:Y:S01]  /*16ca0*/  IMAD.MOV.U32 R2, RZ, RZ, -0x1 ;  /* 0xffffffffff027424 */ /* 0x000fe200078e00ff */
[----:B------:R-:W-:Y:S02]  /*16cb0*/  SHF.R.U32.HI R5, RZ, 0x2, R3 ;  /* 0x00000002ff057819 */ /* 0x000fe40000011603 */
[----:B------:R-:W-:-:S03]  /*16cc0*/  SEL R3, RZ, 0x1, !P1 ;  /* 0x00000001ff037807 */ /* 0x000fc60004800000 */
[----:B------:R-:W-:Y:S01]  /*16cd0*/  IMAD R6, R5, -0x6, R6 ;  /* 0xfffffffa05067824 */ /* 0x000fe200078e0206 */
[----:B------:R-:W-:Y:S01]  /*16ce0*/  LOP3.LUT R0, R0, R3, RZ, 0x3c, !PT ;  /* 0x0000000300007212 */ /* 0x000fe200078e3cff */
[----:B------:R-:W-:-:S03]  /*16cf0*/  IMAD.MOV.U32 R3, RZ, RZ, -0x1 ;  /* 0xffffffffff037424 */ /* 0x000fc600078e00ff */
[----:B------:R-:W-:Y:S02]  /*16d00*/  @P3 LOP3.LUT R0, R0, 0x1, R5, 0x78, !PT ;  /* 0x0000000100003812 */ /* 0x000fe400078e7805 */
[----:B---3--:R-:W-:-:S04]  /*16d10*/  IADD3 R13, P1, R13, UR20, RZ ;  /* 0x000000140d0d7c10 */ /* 0x008fc8000ff3e0ff */
[----:B--2---:R-:W-:Y:S01]  /*16d20*/  IADD3.X R15, R15, UR13, RZ, P1, !PT ;  /* 0x0000000d0f0f7c10 */ /* 0x004fe20008ffe4ff */
[----:B------:R0:W-:Y:S01]  /*16d30*/  STL [R1+0x204], R13 ;  /* 0x0002040d01007387 */ /* 0x0001e20000100800 */
[----:B------:R-:W-:-:S03]  /*16d40*/  ISETP.GE.U32.AND P1, PT, R13, UR8, PT ;  /* 0x000000080d007c0c */ /* 0x000fc6000bf26070 */
[----:B------:R0:W-:Y:S01]  /*16d50*/  STL [R1+0x200], R15 ;  /* 0x0002000f01007387 */ /* 0x0001e20000100800 */
[----:B------:R-:W-:-:S13]  /*16d60*/  ISETP.GE.U32.AND.EX P1, PT, R15, UR9, PT, P1 ;  /* 0x000000090f007c0c */ /* 0x000fda000bf26110 */
[----:B0-----:R-:W-:Y:S05]  /*16d70*/  @P1 BRA `(.L_x_553) ;  /* 0x0000000400641947 */ /* 0x001fea0003800000 */
[----:B------:R-:W0:Y:S01]  /*16d80*/  S2R R7, SR_CTAID.X ;  /* 0x0000000000077919 */ /* 0x000e220000002500 */
[----:B------:R-:W-:Y:S01]  /*16d90*/  ULDC UR7, c[0x0][0x150] ;  /* 0x0000540000077ab9 */ /* 0x000fe20000000800 */
[----:B------:R-:W1:Y:S01]  /*16da0*/  LDC R4, c[0x0][0x144] ;  /* 0x00005100ff047b82 */ /* 0x000e620000000800 */
[----:B------:R-:W-:Y:S01]  /*16db0*/  UISETP.NE.AND UP0, UPT, UR45, URZ, UPT ;  /* 0x0000003f2d00728c */ /* 0x000fe2000bf05270 */
[----:B------:R-:W2:Y:S01]  /*16dc0*/  S2R R5, SR_CTAID.Y ;  /* 0x0000000000057919 */ /* 0x000ea20000002600 */
[----:B------:R-:W-:Y:S01]  /*16dd0*/  ULDC.64 UR8, c[0x0][0x628] ;  /* 0x00018a0000087ab9 */ /* 0x000fe20000000a00 */
[----:B------:R-:W-:-:S03]  /*16de0*/  ULDC UR10, c[0x0][0x630] ;  /* 0x00018c00000a7ab9 */ /* 0x000fc60000000800 */
[----:B------:R-:W-:Y:S01]  /*16df0*/  PLOP3.LUT P1, PT, PT, PT, UP0, 0x80, 0x0 ;  /* 0x000000000000781c */ /* 0x000fe20003f2f008 */
[----:B------:R-:W3:Y:S01]  /*16e00*/  LDC R10, c[0x0][0x148] ;  /* 0x00005200ff0a7b82 */ /* 0x000ee20000000800 */
[----:B0-----:R-:W-:Y:S02]  /*16e10*/  I2FP.F32.U32 R2, R7 ;  /* 0x0000000700027245 */ /* 0x001fe40000201000 */
[----:B--2---:R-:W-:-:S03]  /*16e20*/  I2FP.F32.U32 R3, R5 ;  /* 0x0000000500037245 */ /* 0x004fc60000201000 */
[----:B------:R-:W-:Y:S01]  /*16e30*/  FMUL R2, R2, UR7 ;  /* 0x0000000702027c20 */ /* 0x000fe20008400000 */
[----:B------:R-:W-:Y:S02]  /*16e40*/  ULDC UR7, c[0x0][0x154] ;  /* 0x0000550000077ab9 */ /* 0x000fe40000000800 */
[----:B------:R-:W-:-:S03]  /*16e50*/  FMUL R9, R3, UR7 ;  /* 0x0000000703097c20 */ /* 0x000fc60008400000 */
[----:B------:R-:W0:Y:S08]  /*16e60*/  F2I.U32.TRUNC.NTZ R2, R2 ;  /* 0x0000000200027305 */ /* 0x000e30000020f000 */
[----:B------:R-:W2:Y:S01]  /*16e70*/  F2I.U32.TRUNC.NTZ R9, R9 ;  /* 0x0000000900097305 */ /* 0x000ea2000020f000 */
[----:B0-----:R-:W-:Y:S02]  /*16e80*/  IMAD.MOV R3, RZ, RZ, -R2 ;  /* 0x000000ffff037224 */ /* 0x001fe400078e0a02 */
[----:B------:R-:W-:-:S02]  /*16e90*/  IMAD.MOV.U32 R2, RZ, RZ, R13 ;  /* 0x000000ffff027224 */ /* 0x000fc400078e000d */
[----:B-1----:R-:W-:Y:S02]  /*16ea0*/  IMAD R7, R4, R3, R7 ;  /* 0x0000000304077224 */ /* 0x002fe400078e0207 */
[----:B--2---:R-:W-:-:S04]  /*16eb0*/  IMAD.MOV R3, RZ, RZ, -R9 ;  /* 0x000000ffff037224 */ /* 0x004fc800078e0a09 */
[----:B---3--:R-:W-:Y:S01]  /*16ec0*/  @P1 IMAD R7, R10, R3, R5 ;  /* 0x000000030a071224 */ /* 0x008fe200078e0205 */
[----:B------:R-:W-:Y:S01]  /*16ed0*/  ISETP.NE.U32.AND P1, PT, RZ, UR8, PT ;  /* 0x00000008ff007c0c */ /* 0x000fe2000bf25070 */
[----:B------:R-:W-:-:S03]  /*16ee0*/  IMAD.MOV.U32 R3, RZ, RZ, R15 ;  /* 0x000000ffff037224 */ /* 0x000fc600078e000f */
[----:B------:R-:W-:-:S13]  /*16ef0*/  ISETP.NE.AND.EX P1, PT, RZ, UR9, PT, P1 ;  /* 0x00000009ff007c0c */ /* 0x000fda000bf25310 */
[----:B------:R-:W-:Y:S05]  /*16f00*/  @!P1 BRA `(.L_x_554) ;  /* 0x0000000000289947 */ /* 0x000fea0003800000 */
[----:B------:R-:W-:Y:S02]  /*16f10*/  ULDC UR7, c[0x0][0x634] ;  /* 0x00018d0000077ab9 */ /* 0x000fe40000000800 */
[----:B------:R-:W-:-:S04]  /*16f20*/  IADD3 R3, P1, R13, UR7, RZ ;  /* 0x000000070d037c10 */ /* 0x000fc8000ff3e0ff */
[----:B------:R-:W-:-:S05]  /*16f30*/  IADD3.X R9, RZ, R15, RZ, P1, !PT ;  /* 0x0000000fff097210 */ /* 0x000fca0000ffe4ff */
[----:B------:R-:W-:-:S04]  /*16f40*/  IMAD.WIDE.U32 R4, R9, UR8, RZ ;  /* 0x0000000809047c25 */ /* 0x000fc8000f8e00ff */
[----:B------:R-:W-:-:S04]  /*16f50*/  IMAD.WIDE.U32 R4, P1, R3, UR9, R4 ;  /* 0x0000000903047c25 */ /* 0x000fc8000f820004 */
[----:B------:R-:W-:-:S04]  /*16f60*/  IMAD.WIDE.U32 R2, R3, UR8, RZ ;  /* 0x0000000803027c25 */ /* 0x000fc8000f8e00ff */
[----:B------:R-:W-:Y:S01]  /*16f70*/  IMAD.MOV.U32 R2, RZ, RZ, R5 ;  /* 0x000000ffff027224 */ /* 0x000fe200078e0005 */
[----:B------:R-:W-:Y:S01]  /*16f80*/  IADD3 RZ, P3, R3, R4, RZ ;  /* 0x0000000403ff7210 */ /* 0x000fe20007f7e0ff */
[----:B------:R-:W-:-:S04]  /*16f90*/  IMAD.X R3, RZ, RZ, RZ, P1 ;  /* 0x000000ffff037224 */ /* 0x000fc800008e06ff */
[----:B------:R-:W-:-:S08]  /*16fa0*/  IMAD.WIDE.U32.X R2, R9, UR9, R2, P3 ;  /* 0x0000000909027c25 */ /* 0x000fd000098e0402 */
.L_x_554:
[--C-:B------:R-:W-:Y:S01]  /*16fb0*/  SHF.R.U64 R9, R2, UR10, R3.reuse ;  /* 0x0000000a02097c19 */ /* 0x100fe20008001203 */
[----:B------:R-:W-:Y:S01]  /*16fc0*/  ULDC.64 UR8, c[0x0][0x620] ;  /* 0x0001880000087ab9 */ /* 0x000fe20000000a00 */
[----:B------:R-:W-:Y:S01]  /*16fd0*/  SHF.R.U32.HI R2, RZ, UR10, R3 ;  /* 0x0000000aff027c19 */ /* 0x000fe20008011603 */
[----:B------:R-:W-:Y:S01]  /*16fe0*/  ULDC UR7, c[0x0][0x618] ;  /* 0x0001860000077ab9 */ /* 0x000fe20000000800 */
[----:B------:R-:W-:Y:S02]  /*16ff0*/  IADD3 R11, P1, RZ, -R9, RZ ;  /* 0x80000009ff0b7210 */ /* 0x000fe40007f3e0ff */
[----:B------:R-:W-:-:S03]  /*17000*/  MOV R3, R15 ;  /* 0x0000000f00037202 */ /* 0x000fc60000000f00 */
[----:B------:R-:W-:-:S04]  /*17010*/  IMAD.X R2, RZ, RZ, ~R2, P1 ;  /* 0x000000ffff027224 */ /* 0x000fc800008e0e02 */
[----:B------:R-:W-:-:S04]  /*17020*/  IMAD R2, R2, UR8, RZ ;  /* 0x0000000802027c24 */ /* 0x000fc8000f8e02ff */
[----:B------:R-:W-:Y:S02]  /*17030*/  IMAD R5, R11, UR9, R2 ;  /* 0x000000090b057c24 */ /* 0x000fe4000f8e0202 */
[----:B------:R-:W-:-:S04]  /*17040*/  IMAD.MOV.U32 R2, RZ, RZ, R13 ;  /* 0x000000ffff027224 */ /* 0x000fc800078e000d */
[----:B------:R-:W-:Y:S01]  /*17050*/  IMAD.WIDE.U32 R2, R11, UR8, R2 ;  /* 0x000000080b027c25 */ /* 0x000fe2000f8e0002 */
[----:B------:R-:W-:Y:S02]  /*17060*/  ULDC.64 UR8, c[0x0][0x640] ;  /* 0x0001900000087ab9 */ /* 0x000fe40000000a00 */
[----:B------:R-:W-:Y:S01]  /*17070*/  ISETP.NE.U32.AND P1, PT, RZ, UR8, PT ;  /* 0x00000008ff007c0c */ /* 0x000fe2000bf25070 */
[----:B------:R-:W-:-:S03]  /*17080*/  IMAD.IADD R3, R3, 0x1, R5 ;  /* 0x0000000103037824 */ /* 0x000fc600078e0205 */
[----:B------:R-:W-:Y:S02]  /*17090*/  ISETP.NE.AND.EX P1, PT, RZ, UR9, PT, P1 ;  /* 0x00000009ff007c0c */ /* 0x000fe4000bf25310 */
[--C-:B------:R-:W-:Y:S02]  /*170a0*/  SHF.R.U64 R10, R2, UR7, R3.reuse ;  /* 0x00000007020a7c19 */ /* 0x100fe40008001203 */
[----:B------:R-:W-:Y:S01]  /*170b0*/  SHF.R.U32.HI R3, RZ, UR7, R3 ;  /* 0x00000007ff037c19 */ /* 0x000fe20008011603 */
[----:B------:R-:W-:-:S03]  /*170c0*/  ULDC UR7, c[0x0][0x608] ;  /* 0x0001820000077ab9 */ /* 0x000fc60000000800 */
[--C-:B------:R-:W-:Y:S02]  /*170d0*/  SHF.R.U64 R12, R10, UR7, R3.reuse ;  /* 0x000000070a0c7c19 */ /* 0x100fe40008001203 */
[----:B------:R-:W-:Y:S01]  /*170e0*/  SHF.R.U32.HI R3, RZ, UR7, R3 ;  /* 0x00000007ff037c19 */ /* 0x000fe20008011603 */
[----:B------:R-:W-:-:S03]  /*170f0*/  ULDC UR7, c[0x0][0x658] ;  /* 0x0001960000077ab9 */ /* 0x000fc60000000800 */
[--C-:B------:R-:W-:Y:S02]  /*17100*/  SHF.R.U64 R11, R12, UR7, R3.reuse ;  /* 0x000000070c0b7c19 */ /* 0x100fe40008001203 */
[----:B------:R-:W-:-:S03]  /*17110*/  SHF.R.U32.HI R13, RZ, UR7, R3 ;  /* 0x00000007ff0d7c19 */ /* 0x000fc60008011603 */
[----:B------:R-:W-:Y:S02]  /*17120*/  IMAD.MOV.U32 R2, RZ, RZ, R11 ;  /* 0x000000ffff027224 */ /* 0x000fe400078e000b */
[----:B------:R-:W-:Y:S01]  /*17130*/  IMAD.MOV.U32 R3, RZ, RZ, R13 ;  /* 0x000000ffff037224 */ /* 0x000fe200078e000d */
[----:B------:R-:W-:Y:S06]  /*17140*/  @!P1 BRA `(.L_x_555) ;  /* 0x0000000000289947 */ /* 0x000fec0003800000 */
[----:B------:R-:W-:Y:S02]  /*17150*/  ULDC UR7, c[0x0][0x64c] ;  /* 0x0001930000077ab9 */ /* 0x000fe40000000800 */
[----:B------:R-:W-:-:S05]  /*17160*/  IADD3 R3, P1, R11, UR7, RZ ;  /* 0x000000070b037c10 */ /* 0x000fca000ff3e0ff */
[----:B------:R-:W-:-:S04]  /*17170*/  IMAD.X R13, RZ, RZ, R13, P1 ;  /* 0x000000ffff0d7224 */ /* 0x000fc800008e060d */
[----:B------:R-:W-:-:S04]  /*17180*/  IMAD.WIDE.U32 R4, R13, UR8, RZ ;  /* 0x000000080d047c25 */ /* 0x000fc8000f8e00ff */
[----:B------:R-:W-:-:S04]  /*17190*/  IMAD.WIDE.U32 R4, P1, R3, UR9, R4 ;  /* 0x0000000903047c25 */ /* 0x000fc8000f820004 */
[----:B------:R-:W-:-:S04]  /*171a0*/  IMAD.WIDE.U32 R2, R3, UR8, RZ ;  /* 0x0000000803027c25 */ /* 0x000fc8000f8e00ff */
[----:B------:R-:W-:Y:S01]  /*171b0*/  IMAD.MOV.U32 R2, RZ, RZ, R5 ;  /* 0x000000ffff027224 */ /* 0x000fe200078e0005 */
[----:B------:R-:W-:Y:S02]  /*171c0*/  IADD3 RZ, P3, R3, R4, RZ ;  /* 0x0000000403ff7210 */ /* 0x000fe40007f7e0ff */
[----:B------:R-:W-:-:S03]  /*171d0*/  IADD3.X R3, RZ, RZ, RZ, P1, !PT ;  /* 0x000000ffff037210 */ /* 0x000fc60000ffe4ff */
[----:B------:R-:W-:-:S08]  /*171e0*/  IMAD.WIDE.U32.X R2, R13, UR9, R2, P3 ;  /* 0x000000090d027c25 */ /* 0x000fd000098e0402 */
.L_x_555:
[----:B------:R-:W-:Y:S01]  /*171f0*/  ULDC UR7, c[0x0][0x648] ;  /* 0x0001920000077ab9 */ /* 0x000fe20000000800 */
[----:B------:R-:W-:Y:S01]  /*17200*/  LOP3.LUT R12, R12, UR6, RZ, 0xc0, !PT ;  /* 0x000000060c0c7c12 */ /* 0x000fe2000f8ec0ff */
[----:B------:R-:W-:Y:S01]  /*17210*/  UISETP.NE.AND UP0, UPT, UR45, URZ, UPT ;  /* 0x0000003f2d00728c */ /* 0x000fe2000bf05270 */
[----:B------:R-:W-:Y:S01]  /*17220*/  SHF.R.U64 R3, R2, UR7, R3 ;  /* 0x0000000702037c19 */ /* 0x000fe20008001203 */
[----:B------:R-:W-:Y:S01]  /*17230*/  ULDC UR7, c[0x0][0x638] ;  /* 0x00018e0000077ab9 */ /* 0x000fe20000000800 */
[----:B------:R-:W-:-:S03]  /*17240*/  LOP3.LUT R4, R10, UR4, RZ, 0xc0, !PT ;  /* 0x000000040a047c12 */ /* 0x000fc6000f8ec0ff */
[----:B------:R-:W-:Y:S01]  /*17250*/  IMAD.MOV R2, RZ, RZ, -R3 ;  /* 0x000000ffff027224 */ /* 0x000fe200078e0a03 */
[----:B------:R-:W-:Y:S01]  /*17260*/  PLOP3.LUT P1, PT, PT, PT, UP0, 0x40, 0x0 ;  /* 0x000000000000781c */ /* 0x000fe20003f2e808 */
[----:B------:R-:W-:Y:S01]  /*17270*/  IMAD R12, R3, UR5, R12 ;  /* 0x00000005030c7c24 */ /* 0x000fe2000f8e020c */
[----:B------:R-:W-:Y:S01]  /*17280*/  PLOP3.LUT P3, PT, PT, PT, UP0, 0x40, 0x0 ;  /* 0x000000000000781c */ /* 0x000fe20003f6e808 */
[----:B------:R-:W-:Y:S01]  /*17290*/  IMAD R11, R2, UR7, R11 ;  /* 0x00000007020b7c24 */ /* 0x000fe2000f8e020b */
[----:B------:R-:W-:Y:S02]  /*172a0*/  ULDC UR7, c[0x0][0x610] ;  /* 0x0001840000077ab9 */ /* 0x000fe40000000800 */
[----:B------:R-:W-:Y:S01]  /*172b0*/  IMAD R7, R12, UR7, R7 ;  /* 0x000000070c077c24 */ /* 0x000fe2000f8e0207 */
[----:B------:R-:W-:Y:S02]  /*172c0*/  ULDC UR7, c[0x0][0x600] ;  /* 0x0001800000077ab9 */ /* 0x000fe40000000800 */
[----:B------:R-:W-:-:S05]  /*172d0*/  IMAD R4, R11, UR7, R4 ;  /* 0x000000070b047c24 */ /* 0x000fca000f8e0204 */
[----:B------:R-:W-:Y:S02]  /*172e0*/  SEL R2, R4, R7, P1 ;  /* 0x0000000704027207 */ /* 0x000fe40000800000 */
[----:B------:R-:W-:Y:S01]  /*172f0*/  SEL R3, R7, R4, P3 ;  /* 0x0000000407037207 */ /* 0x000fe20001800000 */
[----:B------:R-:W-:-:S07]  /*17300*/  IMAD.MOV.U32 R4, RZ, RZ, 0x1 ;  /* 0x00000001ff047424 */ /* 0x000fce00078e00ff */
.L_x_553:
[----:B------:R-:W-:Y:S05]  /*17310*/  BSYNC B1 ;  /* 0x0000000000017941 */ /* 0x000fea0003800000 */
.L_x_552:
[----:B------:R-:W-:-:S13]  /*17320*/  LOP3.LUT P1, RZ, R4, 0xff, RZ, 0xc0, !PT ;  /* 0x000000ff04ff7812 */ /* 0x000fda000782c0ff */
[----:B------:R-:W-:Y:S05]  /*17330*/  @P1 BRA `(.L_x_556) ;  /* 0xfffffff400241947 */ /* 0x000fea000383ffff */
[----:B------:R-:W-:Y:S05]  /*17340*/  BSYNC B0 ;  /* 0x0000000000007941 */ /* 0x000fea0003800000 */
.L_x_544:
[----:B------:R-:W-:-:S03]  /*17350*/  UMOV UR7, 0xffffffff ;  /* 0xffffffff00077882 */ /* 0x000fc60000000000 */
[----:B------:R-:W-:Y:S05]  /*17360*/  BRA.DIV UR7, `(.L_x_557) ;  /* 0x0000000607647947 */ /* 0x000fea000b800000 */
[----:B------:R-:W-:-:S13]  /*17370*/  ELECT P6, URZ, PT ;  /* 0x00000000003f782f */ /* 0x000fda00038c0000 */
.L_x_573:
[----:B------:R-:W-:Y:S04]  /*17380*/  BSSY B0, `(.L_x_558) ;  /* 0x000003e000007945 */ /* 0x000fe80003800000 */
[----:B------:R-:W-:Y:S05]  /*17390*/  @!P6 BRA `(.L_x_559) ;  /* 0x0000000000f0e947 */ /* 0x000fea0003800000 */
[----:B------:R-:W-:-:S04]  /*173a0*/  ULOP3.LUT UR7, UR40, 0x2, URZ, 0xfc, !UPT ;  /* 0x0000000228077892 */ /* 0x000fc8000f8efc3f */
[----:B------:R-:W-:-:S06]  /*173b0*/  UISETP.NE.AND UP0, UPT, UR7, 0x3, UPT ;  /* 0x000000030700788c */ /* 0x000fcc000bf05270 */
[----:B------:R-:W-:-:S13]  /*173c0*/  PLOP3.LUT P0, PT, PT, PT, UP0, 0x80, 0x0 ;  /* 0x000000000000781c */ /* 0x000fda0003f0f008 */
[----:B------:R-:W-:Y:S05]  /*173d0*/  @!P0 BRA `(.L_x_560) ;  /* 0x0000000000048947 */ /* 0x000fea0003800000 */
[----:B------:R-:W-:Y:S01]  /*173e0*/  BPT.TRAP 0x1 ;  /* 0x000000040000795c */ /* 0x000fe20000300000 */
.L_x_560:
[----:B------:R-:W0:Y:S01]  /*173f0*/  S2R R3, SR_CgaCtaId ;  /* 0x0000000000037919 */ /* 0x000e220000008800 */
[----:B------:R-:W-:-:S04]  /*17400*/  MOV R2, 0x400 ;  /* 0x0000040000027802 */ /* 0x000fc80000000f00 */
[----:B0-----:R-:W-:Y:S02]  /*17410*/  LEA R3, R3, R2, 0x18 ;  /* 0x0000000203037211 */ /* 0x001fe400078ec0ff */
[----:B------:R-:W-:-:S03]  /*17420*/  SHF.L.U32 R2, R0, 0x1f, RZ ;  /* 0x0000001f00027819 */ /* 0x000fc600000006ff */
[----:B------:R-:W-:-:S05]  /*17430*/  VIADD R3, R3, 0x30 ;  /* 0x0000003003037836 */ /* 0x000fca0000000000 */
[----:B------:R-:W-:-:S04]  /*17440*/  LEA R5, R6, R3, 0x3 ;  /* 0x0000000306057211 */ /* 0x000fc800078e18ff */
[----:B------:R-:W0:Y:S02]  /*17450*/  SYNCS.PHASECHK.TRANS64.TRYWAIT P0, [R5+URZ], R2 ;  /* 0x00000002050075a7 */ /* 0x000e24000800017f */
[----:B0-----:R-:W-:Y:S05]  /*17460*/  @!P0 BRA `(.L_x_561) ;  /* 0x0000000400448947 */ /* 0x001fea0003800000 */
.L_x_574:
[----:B------:R-:W-:-:S05]  /*17470*/  VIADD R6, R6, 0x1 ;  /* 0x0000000106067836 */ /* 0x000fca0000000000 */
[----:B------:R-:W-:-:S04]  /*17480*/  ISETP.NE.AND P0, PT, R6, 0x6, PT ;  /* 0x000000060600780c */ /* 0x000fc80003f05270 */
[----:B0-----:R-:W-:Y:S02]  /*17490*/  SEL R5, RZ, 0x1, P0 ;  /* 0x00000001ff057807 */ /* 0x001fe40000000000 */
[----:B------:R-:W-:Y:S02]  /*174a0*/  SEL R6, R6, RZ, P0 ;  /* 0x000000ff06067207 */ /* 0x000fe40000000000 */
[----:B------:R-:W-:-:S03]  /*174b0*/  LOP3.LUT R5, R0, R5, RZ, 0x3c, !PT ;  /* 0x0000000500057212 */ /* 0x000fc600078e3cff */
[----:B------:R-:W-:Y:S01]  /*174c0*/  IMAD R7, R6, 0x8, R3 ;  /* 0x0000000806077824 */ /* 0x000fe200078e0203 */
[----:B------:R-:W-:-:S04]  /*174d0*/  SHF.L.U32 R0, R5, 0x1f, RZ ;  /* 0x0000001f05007819 */ /* 0x000fc800000006ff */
[----:B------:R-:W0:Y:S02]  /*174e0*/  SYNCS.PHASECHK.TRANS64.TRYWAIT P0, [R7+URZ], R0 ;  /* 0x00000000070075a7 */ /* 0x000e24000800017f */
[----:B0-----:R-:W-:Y:S05]  /*174f0*/  @!P0 BRA `(.L_x_562) ;  /* 0x0000000400348947 */ /* 0x001fea0003800000 */
.L_x_575:
[----:B0-----:R-:W-:-:S05]  /*17500*/  VIADD R0, R6, 0x1 ;  /* 0x0000000106007836 */ /* 0x001fca0000000000 */
[----:B------:R-:W-:-:S04]  /*17510*/  ISETP.NE.AND P0, PT, R0, 0x6, PT ;  /* 0x000000060000780c */ /* 0x000fc80003f05270 */
[----:B------:R-:W-:Y:S02]  /*17520*/  SEL R2, RZ, 0x1, P0 ;  /* 0x00000001ff027807 */ /* 0x000fe40000000000 */
[----:B------:R-:W-:Y:S02]  /*17530*/  SEL R4, R0, RZ, P0 ;  /* 0x000000ff00047207 */ /* 0x000fe40000000000 */
[----:B------:R-:W-:-:S03]  /*17540*/  LOP3.LUT R5, R5, R2, RZ, 0x3c, !PT ;  /* 0x0000000205057212 */ /* 0x000fc600078e3cff */
[----:B------:R-:W-:Y:S01]  /*17550*/  IMAD R7, R4, 0x8, R3 ;  /* 0x0000000804077824 */ /* 0x000fe200078e0203 */
[----:B------:R-:W-:-:S04]  /*17560*/  SHF.L.U32 R0, R5, 0x1f, RZ ;  /* 0x0000001f05007819 */ /* 0x000fc800000006ff */
[----:B------:R-:W0:Y:S02]  /*17570*/  SYNCS.PHASECHK.TRANS64.TRYWAIT P0, [R7+URZ], R0 ;  /* 0x00000000070075a7 */ /* 0x000e24000800017f */
[----:B0-----:R-:W-:Y:S05]  /*17580*/  @!P0 BRA `(.L_x_563) ;  /* 0x0000000400248947 */ /* 0x001fea0003800000 */
.L_x_576:
[----:B0-----:R-:W-:-:S04]  /*17590*/  IADD3 R0, R4, 0x1, RZ ;  /* 0x0000000104007810 */ /* 0x001fc80007ffe0ff */
        /* <DEDUP_REMOVED lines=8> */
.L_x_577:
        /* <DEDUP_REMOVED lines=9> */
.L_x_578:
[----:B0-----:R-:W-:-:S05]  /*176b0*/  VIADD R0, R4, 0x1 ;  /* 0x0000000104007836 */ /* 0x001fca0000000000 */
[----:B------:R-:W-:-:S04]  /*176c0*/  ISETP.NE.AND P0, PT, R0, 0x6, PT ;  /* 0x000000060000780c */ /* 0x000fc80003f05270 */
[----:B------:R-:W-:Y:S02]  /*176d0*/  SEL R2, RZ, 0x1, P0 ;  /* 0x00000001ff027807 */ /* 0x000fe40000000000 */
[----:B------:R-:W-:Y:S02]  /*176e0*/  SEL R0, R0, RZ, P0 ;  /* 0x000000ff00007207 */ /* 0x000fe40000000000 */
[----:B------:R-:W-:Y:S02]  /*176f0*/  LOP3.LUT R2, R5, R2, RZ, 0x3c, !PT ;  /* 0x0000000205027212 */ /* 0x000fe400078e3cff */
[----:B------:R-:W-:Y:S02]  /*17700*/  LEA R3, R0, R3, 0x3 ;  /* 0x0000000300037211 */ /* 0x000fe400078e18ff */
[----:B------:R-:W-:-:S07]  /*17710*/  SHF.L.U32 R0, R2, 0x1f, RZ ;  /* 0x0000001f02007819 */ /* 0x000fce00000006ff */
.L_x_566:
[----:B0-----:R0:W1:Y:S02]  /*17720*/  SYNCS.PHASECHK.TRANS64.TRYWAIT P0, [R3+URZ], R0 ;  /* 0x00000000030075a7 */ /* 0x001064000800017f */
[----:B-1----:R-:W-:Y:S05]  /*17730*/  @!P0 NANOSLEEP.SYNCS 0x989680 ;  /* 0x009896800000895d */ /* 0x002fea0003900000 */
[----:B------:R-:W1:Y:S02]  /*17740*/  @!P0 SYNCS.PHASECHK.TRANS64 P0, [R3+URZ], R0 ;  /* 0x00000000030085a7 */ /* 0x000e64000800007f */
[----:B-1----:R-:W-:Y:S05]  /*17750*/  @!P0 BRA `(.L_x_566) ;  /* 0xfffffffc00f08947 */ /* 0x002fea000383ffff */
.L_x_559:
[----:B------:R-:W-:Y:S05]  /*17760*/  BSYNC B0 ;  /* 0x0000000000007941 */ /* 0x000fea0003800000 */
.L_x_558:
[----:B------:R-:W-:Y:S05]  /*17770*/  EXIT ;  /* 0x000000000000794d */ /* 0x000fea0003800000 */
.L_x_17:
[----:B-1----:R1:W4:Y:S02]  /*17780*/  SYNCS.PHASECHK.TRANS64.TRYWAIT P1, [R3+URZ], R0 ;  /* 0x00000000030075a7 */ /* 0x002324000802017f */
[----:B----4-:R-:W-:Y:S05]  /*17790*/  @!P1 NANOSLEEP.SYNCS 0x989680 ;  /* 0x009896800000995d */ /* 0x010fea0003900000 */
[----:B------:R-:W4:Y:S02]  /*177a0*/  @!P1 SYNCS.PHASECHK.TRANS64 P1, [R3+URZ], R0 ;  /* 0x00000000030095a7 */ /* 0x000f24000802007f */
[----:B----4-:R-:W-:Y:S05]  /*177b0*/  @!P1 BRA `(.L_x_17) ;  /* 0xfffffffc00f09947 */ /* 0x010fea000383ffff */
[----:B------:R-:W-:Y:S05]  /*177c0*/  BRA `(.L_x_16) ;  /* 0xfffffe9c00247947 */ /* 0x000fea000383ffff */
.L_x_22:
[----:B-1----:R-:W-:-:S04]  /*177d0*/  IMAD.U32 R5, RZ, RZ, UR4 ;  /* 0x00000004ff057e24 */ /* 0x002fc8000f8e00ff */
[----:B------:R1:W2:Y:S03]  /*177e0*/  SYNCS.PHASECHK.TRANS64.TRYWAIT P1, [R5+URZ], R4 ;  /* 0x00000004050075a7 */ /* 0x0002a6000802017f */
[----:B--2---:R-:W-:Y:S05]  /*177f0*/  @!P1 NANOSLEEP.SYNCS 0x989680 ;  /* 0x009896800000995d */ /* 0x004fea0003900000 */
[----:B------:R-:W2:Y:S02]  /*17800*/  @!P1 SYNCS.PHASECHK.TRANS64 P1, [R5+URZ], R4 ;  /* 0x00000004050095a7 */ /* 0x000ea4000802007f */
[----:B--2---:R-:W-:Y:S05]  /*17810*/  @!P1 BRA `(.L_x_22) ;  /* 0xfffffffc00ec9947 */ /* 0x004fea000383ffff */
[----:B------:R-:W-:Y:S05]  /*17820*/  BRA `(.L_x_21) ;  /* 0xfffffeb000847947 */ /* 0x000fea000383ffff */
.L_x_545:
[----:B------:R-:W-:Y:S01]  /*17830*/  BSSY B1, `(.L_x_567) ;  /* 0x0000006000017945 */ /* 0x000fe20003800000 */
[----:B------:R-:W-:-:S07]  /*17840*/  IMAD.MOV.U32 R15, RZ, RZ, -0x1 ;  /* 0xffffffffff0f7424 */ /* 0x000fce00078e00ff */
[----:B------:R-:W-:Y:S05]  /*17850*/  WARPSYNC.COLLECTIVE R15, `(.L_x_568) ;  /* 0x000000000f0c7348 */ /* 0x000fea0003c00000 */
[----:B------:R-:W-:Y:S02]  /*17860*/  ELECT P6, UR62, PT ;  /* 0x00000000003e782f */ /* 0x000fe400038c0000 */
[----:B------:R-:W-:Y:S01]  /*17870*/  MOV R14, UR62 ;  /* 0x0000003e000e7c02 */ /* 0x000fe20008000f00 */
[----:B------:R-:W-:Y:S10]  /*17880*/  ENDCOLLECTIVE ;  /* 0x000000000000791b */ /* 0x000ff40003800000 */
.L_x_568:
[----:B------:R-:W-:Y:S05]  /*17890*/  BSYNC B1 ;  /* 0x0000000000017941 */ /* 0x000fea0003800000 */
.L_x_567:
[----:B------:R-:W-:Y:S05]  /*178a0*/  BRA `(.L_x_569) ;  /* 0xffffffec00d47947 */ /* 0x000fea000383ffff */
.L_x_548:
[----:B0-----:R0:W1:Y:S02]  /*178b0*/  SYNCS.PHASECHK.TRANS64.TRYWAIT P1, [R10+URZ+0x30], R5 ;  /* 0x000030050a0075a7 */ /* 0x001064000802017f */
[----:B-1----:R-:W-:Y:S05]  /*178c0*/  @!P1 NANOSLEEP.SYNCS 0x989680 ;  /* 0x009896800000995d */ /* 0x002fea0003900000 */
[----:B------:R-:W1:Y:S02]  /*178d0*/  @!P1 SYNCS.PHASECHK.TRANS64 P1, [R10+URZ+0x30], R5 ;  /* 0x000030050a0095a7 */ /* 0x000e64000802007f */
[----:B-1----:R-:W-:Y:S05]  /*178e0*/  @!P1 BRA `(.L_x_548) ;  /* 0xfffffffc00f09947 */ /* 0x002fea000383ffff */
[----:B------:R-:W-:Y:S05]  /*178f0*/  BRA `(.L_x_570) ;  /* 0xfffffff000087947 */ /* 0x000fea000383ffff */
.L_x_557:
[----:B------:R-:W-:Y:S01]  /*17900*/  BSSY B0, `(.L_x_571) ;  /* 0x0000006000007945 */ /* 0x000fe20003800000 */
[----:B------:R-:W-:-:S07]  /*17910*/  IMAD.MOV.U32 R15, RZ, RZ, -0x1 ;  /* 0xffffffffff0f7424 */ /* 0x000fce00078e00ff */
[----:B------:R-:W-:Y:S05]  /*17920*/  WARPSYNC.COLLECTIVE R15, `(.L_x_572) ;  /* 0x000000000f0c7348 */ /* 0x000fea0003c00000 */
[----:B------:R-:W-:Y:S02]  /*17930*/  ELECT P6, UR62, PT ;  /* 0x00000000003e782f */ /* 0x000fe400038c0000 */
[----:B------:R-:W-:Y:S01]  /*17940*/  MOV R14, UR62 ;  /* 0x0000003e000e7c02 */ /* 0x000fe20008000f00 */
[----:B------:R-:W-:Y:S10]  /*17950*/  ENDCOLLECTIVE ;  /* 0x000000000000791b */ /* 0x000ff40003800000 */
.L_x_572:
[----:B------:R-:W-:Y:S05]  /*17960*/  BSYNC B0 ;  /* 0x0000000000007941 */ /* 0x000fea0003800000 */
.L_x_571:
[----:B------:R-:W-:Y:S05]  /*17970*/  BRA `(.L_x_573) ;  /* 0xfffffff800807947 */ /* 0x000fea000383ffff */
.L_x_561:
[----:B0-----:R0:W1:Y:S02]  /*17980*/  SYNCS.PHASECHK.TRANS64.TRYWAIT P0, [R5+URZ], R2 ;  /* 0x00000002050075a7 */ /* 0x001064000800017f */
[----:B-1----:R-:W-:Y:S05]  /*17990*/  @!P0 NANOSLEEP.SYNCS 0x989680 ;  /* 0x009896800000895d */ /* 0x002fea0003900000 */
[----:B------:R-:W1:Y:S02]  /*179a0*/  @!P0 SYNCS.PHASECHK.TRANS64 P0, [R5+URZ], R2 ;  /* 0x00000002050085a7 */ /* 0x000e64000800007f */
[----:B-1----:R-:W-:Y:S05]  /*179b0*/  @!P0 BRA `(.L_x_561) ;  /* 0xfffffffc00f08947 */ /* 0x002fea000383ffff */
[----:B------:R-:W-:Y:S05]  /*179c0*/  BRA `(.L_x_574) ;  /* 0xfffffff800a87947 */ /* 0x000fea000383ffff */
.L_x_562:
[----:B0-----:R0:W1:Y:S02]  /*179d0*/  SYNCS.PHASECHK.TRANS64.TRYWAIT P0, [R7+URZ], R0 ;  /* 0x00000000070075a7 */ /* 0x001064000800017f */
[----:B-1----:R-:W-:Y:S05]  /*179e0*/  @!P0 NANOSLEEP.SYNCS 0x989680 ;  /* 0x009896800000895d */ /* 0x002fea0003900000 */
[----:B------:R-:W1:Y:S02]  /*179f0*/  @!P0 SYNCS.PHASECHK.TRANS64 P0, [R7+URZ], R0 ;  /* 0x00000000070085a7 */ /* 0x000e64000800007f */
[----:B-1----:R-:W-:Y:S05]  /*17a00*/  @!P0 BRA `(.L_x_562) ;  /* 0xfffffffc00f08947 */ /* 0x002fea000383ffff */
[----:B------:R-:W-:Y:S05]  /*17a10*/  BRA `(.L_x_575) ;  /* 0xfffffff800b87947 */ /* 0x000fea000383ffff */
.L_x_563:
[----:B0-----:R0:W1:Y:S02]  /*17a20*/  SYNCS.PHASECHK.TRANS64.TRYWAIT P0, [R7+URZ], R0 ;  /* 0x00000000070075a7 */ /* 0x001064000800017f */
[----:B-1----:R-:W-:Y:S05]  /*17a30*/  @!P0 NANOSLEEP.SYNCS 0x989680 ;  /* 0x009896800000895d */ /* 0x002fea0003900000 */
[----:B------:R-:W1:Y:S02]  /*17a40*/  @!P0 SYNCS.PHASECHK.TRANS64 P0, [R7+URZ], R0 ;  /* 0x00000000070085a7 */ /* 0x000e64000800007f */
[----:B-1----:R-:W-:Y:S05]  /*17a50*/  @!P0 BRA `(.L_x_563) ;  /* 0xfffffffc00f08947 */ /* 0x002fea000383ffff */
[----:B------:R-:W-:Y:S05]  /*17a60*/  BRA `(.L_x_576) ;  /* 0xfffffff800c87947 */ /* 0x000fea000383ffff */
.L_x_564:
[----:B0-----:R0:W1:Y:S02]  /*17a70*/  SYNCS.PHASECHK.TRANS64.TRYWAIT P0, [R7+URZ], R0 ;  /* 0x00000000070075a7 */ /* 0x001064000800017f */
[----:B-1----:R-:W-:Y:S05]  /*17a80*/  @!P0 NANOSLEEP.SYNCS 0x989680 ;  /* 0x009896800000895d */ /* 0x002fea0003900000 */
[----:B------:R-:W1:Y:S02]  /*17a90*/  @!P0 SYNCS.PHASECHK.TRANS64 P0, [R7+URZ], R0 ;  /* 0x00000000070085a7 */ /* 0x000e64000800007f */
[----:B-1----:R-:W-:Y:S05]  /*17aa0*/  @!P0 BRA `(.L_x_564) ;  /* 0xfffffffc00f08947 */ /* 0x002fea000383ffff */
[----:B------:R-:W-:Y:S05]  /*17ab0*/  BRA `(.L_x_577) ;  /* 0xfffffff800d87947 */ /* 0x000fea000383ffff */
.L_x_565:
[----:B0-----:R0:W1:Y:S02]  /*17ac0*/  SYNCS.PHASECHK.TRANS64.TRYWAIT P0, [R7+URZ], R0 ;  /* 0x00000000070075a7 */ /* 0x001064000800017f */
[----:B-1----:R-:W-:Y:S05]  /*17ad0*/  @!P0 NANOSLEEP.SYNCS 0x989680 ;  /* 0x009896800000895d */ /* 0x002fea0003900000 */
[----:B------:R-:W1:Y:S02]  /*17ae0*/  @!P0 SYNCS.PHASECHK.TRANS64 P0, [R7+URZ], R0 ;  /* 0x00000000070085a7 */ /* 0x000e64000800007f */
[----:B-1----:R-:W-:Y:S05]  /*17af0*/  @!P0 BRA `(.L_x_565) ;  /* 0xfffffffc00f08947 */ /* 0x002fea000383ffff */
[----:B------:R-:W-:Y:S05]  /*17b00*/  BRA `(.L_x_578) ;  /* 0xfffffff800e87947 */ /* 0x000fea000383ffff */
.L_x_579:
[----:B------:R-:W-:-:S00]  /*17b10*/  BRA `(.L_x_579) ;  /* 0xfffffffc00fc7947 */ /* 0x000fc0000383ffff */
[----:B------:R-:W-:-:S00]  /*17b20*/  NOP ;  /* 0x0000000000007918 */ /* 0x000fc00000000000 */
        /* <DEDUP_REMOVED lines=13> */
.L_x_580:


//--------------------- .nv.global.init           --------------------------
	.section	.nv.global.init,"aw",@progbits
.nv.global.init:
	.type		$str$22,@object
	.size		$str$22,($str$23 - $str$22)
$str$22:
        /*0000*/ 	.byte	0x6b, 0x5f, 0x74, 0x69, 0x6c, 0x65, 0x5f, 0x63, 0x6f, 0x75, 0x6e, 0x74, 0x20, 0x3e, 0x3d, 0x20
        /*0010*/ 	.byte	0x31, 0x00
	.type		$str$23,@object
	.size		$str$23,(__unnamed_1 - $str$23)
$str$23:
        /*0012*/ 	.byte	0x2f, 0x74, 0x6d, 0x70, 0x2f, 0x63, 0x75, 0x74, 0x6c, 0x61, 0x73, 0x73, 0x5f, 0x73, 0x77, 0x65
        /*0022*/ 	.byte	0x65, 0x70, 0x5f, 0x73, 0x72, 0x63, 0x2f, 0x69, 0x6e, 0x63, 0x6c, 0x75, 0x64, 0x65, 0x2f, 0x63
        /*0032*/ 	.byte	0x75, 0x74, 0x6c, 0x61, 0x73, 0x73, 0x2f, 0x67, 0x65, 0x6d, 0x6d, 0x2f, 0x63, 0x6f, 0x6c, 0x6c
        /*0042*/ 	.byte	0x65, 0x63, 0x74, 0x69, 0x76, 0x65, 0x2f, 0x73, 0x6d, 0x39, 0x30, 0x5f, 0x6d, 0x6d, 0x61, 0x5f
        /*0052*/ 	.byte	0x74, 0x6d, 0x61, 0x5f, 0x67, 0x6d, 0x6d, 0x61, 0x5f, 0x73, 0x73, 0x5f, 0x77, 0x61, 0x72, 0x70
        /*0062*/ 	.byte	0x73, 0x70, 0x65, 0x63, 0x69, 0x61, 0x6c, 0x69, 0x7a, 0x65, 0x64, 0x2e, 0x68, 0x70, 0x70, 0x00
	.type		__unnamed_1,@object
	.size		__unnamed_1,(.L_0 - __unnamed_1)
__unnamed_1:
        /* <DEDUP_REMOVED lines=180> */
        /*0bb2*/ 	.byte	0x74, 0x65, 0x3a, 0x3a, 0x69, 0x64, 0x65, 0x6e, 0x74, 0x69, 0x74, 0x79, 0x5d, 0x00
.L_0:


//--------------------- .nv.shared._ZN7cutlass13device_kernelINS_4gemm6kernel13GemmUniversalIN4cute5tupleIJiiiiEEENS1_10collective13CollectiveMmaINS1_34MainloopSm90TmaGmmaWarpSpecializedILi6ENS5_IJNS4_1CILi1EEESB_SB_EEENS1_35KernelTmaWarpSpecializedCooperativeEEENS5_IJNSA_ILi256EEESF_NSA_ILi32EEEEEENS_6half_tENS5_IJlSB_lEEESI_SJ_NS4_8TiledMMAINS4_8MMA_AtomIJNS4_4SM904GMMA26MMA_64x256x16_F32F16F16_SSILNSN_5MajorE0ELSP_0ELNSN_7ScaleInE1ELSQ_1EEEEEENS4_6LayoutINS5_IJNSA_ILi2EEESB_SB_EEENS5_IJSB_NSA_ILi0EEESW_EEEEENS5_IJNS4_10UnderscoreESZ_SZ_EEEEENS4_13SM90_TMA_LOADENS4_14ComposedLayoutINS4_7SwizzleILi2ELi4ELi3EEENS4_18smem_ptr_flag_bitsILi16EEENST_INS5_IJNSA_ILi8EEESG_EEENS5_IJSG_SB_EEEEEEEvNS4_8identityES12_S1C_vS1D_EENS_8epilogue10collective6detail29Sm90TmaWarpSpecializedAdapterINS1G_15DefaultEpilogueISI_SJ_SJ_NS1F_6thread17LinearCombinationISI_Li1EffLNS1K_9ScaleType4KindE0ELNS_15FloatRoundStyleE2ESI_EENS1_15EpilogueDefaultEEEEEvvEEEEvNT_6ParamsE --------------------------
	.section	.nv.shared._ZN7cutlass13device_kernelINS_4gemm6kernel13GemmUniversalIN4cute5tupleIJiiiiEEENS1_10collective13CollectiveMmaINS1_34MainloopSm90TmaGmmaWarpSpecializedILi6ENS5_IJNS4_1CILi1EEESB_SB_EEENS1_35KernelTmaWarpSpecializedCooperativeEEENS5_IJNSA_ILi256EEESF_NSA_ILi32EEEEEENS_6half_tENS5_IJlSB_lEEESI_SJ_NS4_8TiledMMAINS4_8MMA_AtomIJNS4_4SM904GMMA26MMA_64x256x16_F32F16F16_SSILNSN_5MajorE0ELSP_0ELNSN_7ScaleInE1ELSQ_1EEEEEENS4_6LayoutINS5_IJNSA_ILi2EEESB_SB_EEENS5_IJSB_NSA_ILi0EEESW_EEEEENS5_IJNS4_10UnderscoreESZ_SZ_EEEEENS4_13SM90_TMA_LOADENS4_14ComposedLayoutINS4_7SwizzleILi2ELi4ELi3EEENS4_18smem_ptr_flag_bitsILi16EEENST_INS5_IJNSA_ILi8EEESG_EEENS5_IJSG_SB_EEEEEEEvNS4_8identityES12_S1C_vS1D_EENS_8epilogue10collective6detail29Sm90TmaWarpSpecializedAdapterINS1G_15DefaultEpilogueISI_SJ_SJ_NS1F_6thread17LinearCombinationISI_Li1EffLNS1K_9ScaleType4KindE0ELNS_15FloatRoundStyleE2ESI_EENS1_15EpilogueDefaultEEEEEvvEEEEvNT_6ParamsE,"aw",@nobits
	.sectionflags	@""
	.align	16
	.zero		1024


//--------------------- .nv.shared.reserved.0     --------------------------
	.section	.nv.shared.reserved.0,"aw",@nobits
	.weak		__nv_reservedSMEM_offset_0_alias
	.size		__nv_reservedSMEM_offset_0_alias, 0, 0
	.other		__nv_reservedSMEM_offset_0_alias,@"STO_CUDA_RESERVED_SHARED STV_DEFAULT"
__nv_reservedSMEM_offset_0_alias:
	.zero		0


//--------------------- .nv.global                --------------------------
	.section	.nv.global,"aw",@nobits
.nv.global:
	.type		_ZN40_INTERNAL_5554a442_4_k_cu_fcf09622_184514cute1_E,@object
	.size		_ZN40_INTERNAL_5554a442_4_k_cu_fcf09622_184514cute1_E,(_ZN40_INTERNAL_5554a442_4_k_cu_fcf09622_184514cuda3std3__45__cpo6cbeginE - _ZN40_INTERNAL_5554a442_4_k_cu_fcf09622_184514cute1_E)
_ZN40_INTERNAL_5554a442_4_k_cu_fcf09622_184514cute1_E:
	.zero		1
	.type		_ZN40_INTERNAL_5554a442_4_k_cu_fcf09622_184514cuda3std3__45__cpo6cbeginE,@object
	.size		_ZN40_INTERNAL_5554a442_4_k_cu_fcf09622_184514cuda3std3__45__cpo6cbeginE,(_ZN40_INTERNAL_5554a442_4_k_cu_fcf09622_184514cuda3std3__48in_placeE - _ZN40_INTERNAL_5554a442_4_k_cu_fcf09622_184514cuda3std3__45__cpo6cbeginE)
_ZN40_INTERNAL_5554a442_4_k_cu_fcf09622_184514cuda3std3__45__cpo6cbeginE:
	.zero		1
	.type		_ZN40_INTERNAL_5554a442_4_k_cu_fcf09622_184514cuda3std3__48in_placeE,@object
	.size		_ZN40_INTERNAL_5554a442_4_k_cu_fcf09622_184514cuda3std3__48in_placeE,(_ZN40_INTERNAL_5554a442_4_k_cu_fcf09622_184514cuda3std6ranges3__45__cpo9iter_moveE - _ZN40_INTERNAL_5554a442_4_k_cu_fcf09622_184514cuda3std3__48in_placeE)
_ZN40_INTERNAL_5554a442_4_k_cu_fcf09622_184514cuda3std3__48in_placeE:
	.zero		1
	.type		_ZN40_INTERNAL_5554a442_4_k_cu_fcf09622_184514cuda3std6ranges3__45__cpo9iter_moveE,@object
	.size		_ZN40_INTERNAL_5554a442_4_k_cu_fcf09622_184514cuda3std6ranges3__45__cpo9iter_moveE,(_ZN40_INTERNAL_5554a442_4_k_cu_fcf09622_184514cuda3std3__45__cpo5beginE - _ZN40_INTERNAL_5554a442_4_k_cu_fcf09622_184514cuda3std6ranges3__45__cpo9iter_moveE)
_ZN40_INTERNAL_5554a442_4_k_cu_fcf09622_184514cuda3std6ranges3__45__cpo9iter_moveE:
	.zero		1
	.type		_ZN40_INTERNAL_5554a442_4_k_cu_fcf09622_184514cuda3std3__45__cpo5beginE,@object
	.size		_ZN40_INTERNAL_5554a442_4_k_cu_fcf09622_184514cuda3std3__45__cpo5beginE,(_ZN40_INTERNAL_5554a442_4_k_cu_fcf09622_184514cuda3std3__442_GLOBAL__N__5554a442_4_k_cu_fcf09622_184516ignoreE - _ZN40_INTERNAL_5554a442_4_k_cu_fcf09622_184514cuda3std3__45__cpo5beginE)
_ZN40_INTERNAL_5554a442_4_k_cu_fcf09622_184514cuda3std3__45__cpo5beginE:
	.zero		1
	.type		_ZN40_INTERNAL_5554a442_4_k_cu_fcf09622_184514cuda3std3__442_GLOBAL__N__5554a442_4_k_cu_fcf09622_184516ignoreE,@object
	.size		_ZN40_INTERNAL_5554a442_4_k_cu_fcf09622_184514cuda3std3__442_GLOBAL__N__5554a442_4_k_cu_fcf09622_184516ignoreE,(_ZN40_INTERNAL_5554a442_4_k_cu_fcf09622_184514cute7productE - _ZN40_INTERNAL_5554a442_4_k_cu_fcf09622_184514cuda3std3__442_GLOBAL__N__5554a442_4_k_cu_fcf09622_184516ignoreE)
_ZN40_INTERNAL_5554a442_4_k_cu_fcf09622_184514cuda3std3__442_GLOBAL__N__5554a442_4_k_cu_fcf09622_184516ignoreE:
	.zero		1
	.type		_ZN40_INTERNAL_5554a442_4_k_cu_fcf09622_184514cute7productE,@object
	.size		_ZN40_INTERNAL_5554a442_4_k_cu_fcf09622_184514cute7productE,(_ZN40_INTERNAL_5554a442_4_k_cu_fcf09622_184514cuda3std3__45__cpo3endE - _ZN40_INTERNAL_5554a442_4_k_cu_fcf09622_184514cute7productE)
_ZN40_INTERNAL_5554a442_4_k_cu_fcf09622_184514cute7productE:
	.zero		1
	.type		_ZN40_INTERNAL_5554a442_4_k_cu_fcf09622_184514cuda3std3__45__cpo3endE,@object
	.size		_ZN40_INTERNAL_5554a442_4_k_cu_fcf09622_184514cuda3std3__45__cpo3endE,(_ZN40_INTERNAL_5554a442_4_k_cu_fcf09622_184514cuda3std3__419piecewise_constructE - _ZN40_INTERNAL_5554a442_4_k_cu_fcf09622_184514cuda3std3__45__cpo3endE)
_ZN40_INTERNAL_5554a442_4_k_cu_fcf09622_184514cuda3std3__45__cpo3endE:
	.zero		1
	.type		_ZN40_INTERNAL_5554a442_4_k_cu_fcf09622_184514cuda3std3__419piecewise_constructE,@object
	.size		_ZN40_INTERNAL_5554a442_4_k_cu_fcf09622_184514cuda3std3__419piecewise_constructE,(_ZN40_INTERNAL_5554a442_4_k_cu_fcf09622_184514cuda3std3__45__cpo4cendE - _ZN40_INTERNAL_5554a442_4_k_cu_fcf09622_184514cuda3std3__419piecewise_constructE)
_ZN40_INTERNAL_5554a442_4_k_cu_fcf09622_184514cuda3std3__419piecewise_constructE:
	.zero		1
	.type		_ZN40_INTERNAL_5554a442_4_k_cu_fcf09622_184514cuda3std3__45__cpo4cendE,@object
	.size		_ZN40_INTERNAL_5554a442_4_k_cu_fcf09622_184514cuda3std3__45__cpo4cendE,(_ZN40_INTERNAL_5554a442_4_k_cu_fcf09622_184514cuda3std6ranges3__45__cpo4swapE - _ZN40_INTERNAL_5554a442_4_k_cu_fcf09622_184514cuda3std3__45__cpo4cendE)
_ZN40_INTERNAL_5554a442_4_k_cu_fcf09622_184514cuda3std3__45__cpo4cendE:
	.zero		1
	.type		_ZN40_INTERNAL_5554a442_4_k_cu_fcf09622_184514cuda3std6ranges3__45__cpo4swapE,@object
	.size		_ZN40_INTERNAL_5554a442_4_k_cu_fcf09622_184514cuda3std6ranges3__45__cpo4swapE,(.L_8 - _ZN40_INTERNAL_5554a442_4_k_cu_fcf09622_184514cuda3std6ranges3__45__cpo4swapE)
_ZN40_INTERNAL_5554a442_4_k_cu_fcf09622_184514cuda3std6ranges3__45__cpo4swapE:
	.zero		1
.L_8:


//--------------------- .nv.constant0._ZN7cutlass13device_kernelINS_4gemm6kernel13GemmUniversalIN4cute5tupleIJiiiiEEENS1_10collective13CollectiveMmaINS1_34MainloopSm90TmaGmmaWarpSpecializedILi6ENS5_IJNS4_1CILi1EEESB_SB_EEENS1_35KernelTmaWarpSpecializedCooperativeEEENS5_IJNSA_ILi256EEESF_NSA_ILi32EEEEEENS_6half_tENS5_IJlSB_lEEESI_SJ_NS4_8TiledMMAINS4_8MMA_AtomIJNS4_4SM904GMMA26MMA_64x256x16_F32F16F16_SSILNSN_5MajorE0ELSP_0ELNSN_7ScaleInE1ELSQ_1EEEEEENS4_6LayoutINS5_IJNSA_ILi2EEESB_SB_EEENS5_IJSB_NSA_ILi0EEESW_EEEEENS5_IJNS4_10UnderscoreESZ_SZ_EEEEENS4_13SM90_TMA_LOADENS4_14ComposedLayoutINS4_7SwizzleILi2ELi4ELi3EEENS4_18smem_ptr_flag_bitsILi16EEENST_INS5_IJNSA_ILi8EEESG_EEENS5_IJSG_SB_EEEEEEEvNS4_8identityES12_S1C_vS1D_EENS_8epilogue10collective6detail29Sm90TmaWarpSpecializedAdapterINS1G_15DefaultEpilogueISI_SJ_SJ_NS1F_6thread17LinearCombinationISI_Li1EffLNS1K_9ScaleType4KindE0ELNS_15FloatRoundStyleE2ESI_EENS1_15EpilogueDefaultEEEEEvvEEEEvNT_6ParamsE --------------------------
	.section	.nv.constant0._ZN7cutlass13device_kernelINS_4gemm6kernel13GemmUniversalIN4cute5tupleIJiiiiEEENS1_10collective13CollectiveMmaINS1_34MainloopSm90TmaGmmaWarpSpecializedILi6ENS5_IJNS4_1CILi1EEESB_SB_EEENS1_35KernelTmaWarpSpecializedCooperativeEEENS5_IJNSA_ILi256EEESF_NSA_ILi32EEEEEENS_6half_tENS5_IJlSB_lEEESI_SJ_NS4_8TiledMMAINS4_8MMA_AtomIJNS4_4SM904GMMA26MMA_64x256x16_F32F16F16_SSILNSN_5MajorE0ELSP_0ELNSN_7ScaleInE1ELSQ_1EEEEEENS4_6LayoutINS5_IJNSA_ILi2EEESB_SB_EEENS5_IJSB_NSA_ILi0EEESW_EEEEENS5_IJNS4_10UnderscoreESZ_SZ_EEEEENS4_13SM90_TMA_LOADENS4_14ComposedLayoutINS4_7SwizzleILi2ELi4ELi3EEENS4_18smem_ptr_flag_bitsILi16EEENST_INS5_IJNSA_ILi8EEESG_EEENS5_IJSG_SB_EEEEEEEvNS4_8identityES12_S1C_vS1D_EENS_8epilogue10collective6detail29Sm90TmaWarpSpecializedAdapterINS1G_15DefaultEpilogueISI_SJ_SJ_NS1F_6thread17LinearCombinationISI_Li1EffLNS1K_9ScaleType4KindE0ELNS_15FloatRoundStyleE2ESI_EENS1_15EpilogueDefaultEEEEEvvEEEEvNT_6ParamsE,"a",@progbits
	.sectionflags	@""
	.align	4
.nv.constant0._ZN7cutlass13device_kernelINS_4gemm6kernel13GemmUniversalIN4cute5tupleIJiiiiEEENS1_10collective13CollectiveMmaINS1_34MainloopSm90TmaGmmaWarpSpecializedILi6ENS5_IJNS4_1CILi1EEESB_SB_EEENS1_35KernelTmaWarpSpecializedCooperativeEEENS5_IJNSA_ILi256EEESF_NSA_ILi32EEEEEENS_6half_tENS5_IJlSB_lEEESI_SJ_NS4_8TiledMMAINS4_8MMA_AtomIJNS4_4SM904GMMA26MMA_64x256x16_F32F16F16_SSILNSN_5MajorE0ELSP_0ELNSN_7ScaleInE1ELSQ_1EEEEEENS4_6LayoutINS5_IJNSA_ILi2EEESB_SB_EEENS5_IJSB_NSA_ILi0EEESW_EEEEENS5_IJNS4_10UnderscoreESZ_SZ_EEEEENS4_13SM90_TMA_LOADENS4_14ComposedLayoutINS4_7SwizzleILi2ELi4ELi3EEENS4_18smem_ptr_flag_bitsILi16EEENST_INS5_IJNSA_ILi8EEESG_EEENS5_IJSG_SB_EEEEEEEvNS4_8identityES12_S1C_vS1D_EENS_8epilogue10collective6detail29Sm90TmaWarpSpecializedAdapterINS1G_15DefaultEpilogueISI_SJ_SJ_NS1F_6thread17LinearCombinationISI_Li1EffLNS1K_9ScaleType4KindE0ELNS_15FloatRoundStyleE2ESI_EENS1_15EpilogueDefaultEEEEEvvEEEEvNT_6ParamsE:
	.zero		1664


//--------------------- SYMBOLS --------------------------

	.type		.nv.reservedSmem.offset0,@object
	.size		.nv.reservedSmem.offset0,0x4
	.type		__assertfail,@function
